//
// Generated by NVIDIA NVVM Compiler
//
// Compiler Build ID: CL-36424714
// Cuda compilation tools, release 13.0, V13.0.88
// Based on NVVM 20.0.0
//

.version 9.0
.target sm_100
.address_size 64

	// .globl	_Z10reluKernelPdi

.visible .entry _Z10reluKernelPdi(
	.param .u64 .ptr .align 1 _Z10reluKernelPdi_param_0,
	.param .u32 _Z10reluKernelPdi_param_1
)
{
	.reg .pred 	%p<2>;
	.reg .b32 	%r<6>;
	.reg .b64 	%rd<5>;
	.reg .b64 	%fd<3>;

	ld.param.u64 	%rd1, [_Z10reluKernelPdi_param_0];
	ld.param.u32 	%r2, [_Z10reluKernelPdi_param_1];
	mov.u32 	%r3, %ctaid.x;
	mov.u32 	%r4, %ntid.x;
	mov.u32 	%r5, %tid.x;
	mad.lo.s32 	%r1, %r3, %r4, %r5;
	setp.ge.s32 	%p1, %r1, %r2;
	@%p1 bra 	$L__BB0_2;
	cvta.to.global.u64 	%rd2, %rd1;
	mul.wide.s32 	%rd3, %r1, 8;
	add.s64 	%rd4, %rd2, %rd3;
	ld.global.f64 	%fd1, [%rd4];
	max.f64 	%fd2, %fd1, 0d0000000000000000;
	st.global.f64 	[%rd4], %fd2;
$L__BB0_2:
	ret;

}
	// .globl	_Z19forwardHiddenKernelPdS_S_S_ii
.visible .entry _Z19forwardHiddenKernelPdS_S_S_ii(
	.param .u64 .ptr .align 1 _Z19forwardHiddenKernelPdS_S_S_ii_param_0,
	.param .u64 .ptr .align 1 _Z19forwardHiddenKernelPdS_S_S_ii_param_1,
	.param .u64 .ptr .align 1 _Z19forwardHiddenKernelPdS_S_S_ii_param_2,
	.param .u64 .ptr .align 1 _Z19forwardHiddenKernelPdS_S_S_ii_param_3,
	.param .u32 _Z19forwardHiddenKernelPdS_S_S_ii_param_4,
	.param .u32 _Z19forwardHiddenKernelPdS_S_S_ii_param_5
)
{
	.reg .pred 	%p<11>;
	.reg .b32 	%r<38>;
	.reg .b64 	%rd<34>;
	.reg .b64 	%fd<99>;

	ld.param.u64 	%rd13, [_Z19forwardHiddenKernelPdS_S_S_ii_param_0];
	ld.param.u64 	%rd14, [_Z19forwardHiddenKernelPdS_S_S_ii_param_1];
	ld.param.u64 	%rd11, [_Z19forwardHiddenKernelPdS_S_S_ii_param_2];
	ld.param.u64 	%rd12, [_Z19forwardHiddenKernelPdS_S_S_ii_param_3];
	ld.param.u32 	%r23, [_Z19forwardHiddenKernelPdS_S_S_ii_param_4];
	ld.param.u32 	%r24, [_Z19forwardHiddenKernelPdS_S_S_ii_param_5];
	cvta.to.global.u64 	%rd1, %rd13;
	cvta.to.global.u64 	%rd2, %rd14;
	mov.u32 	%r25, %ctaid.x;
	mov.u32 	%r26, %ntid.x;
	mov.u32 	%r27, %tid.x;
	mad.lo.s32 	%r1, %r25, %r26, %r27;
	setp.ge.s32 	%p1, %r1, %r24;
	@%p1 bra 	$L__BB1_14;
	cvta.to.global.u64 	%rd15, %rd12;
	cvta.to.global.u64 	%rd16, %rd11;
	mul.wide.s32 	%rd17, %r1, 8;
	add.s64 	%rd18, %rd16, %rd17;
	ld.global.f64 	%fd95, [%rd18];
	add.s64 	%rd3, %rd15, %rd17;
	st.global.f64 	[%rd3], %fd95;
	setp.lt.s32 	%p2, %r23, 1;
	@%p2 bra 	$L__BB1_14;
	mul.lo.s32 	%r2, %r23, %r1;
	and.b32  	%r3, %r23, 15;
	setp.lt.u32 	%p3, %r23, 16;
	mov.b32 	%r34, 0;
	@%p3 bra 	$L__BB1_5;
	and.b32  	%r34, %r23, 2147483632;
	neg.s32 	%r32, %r34;
	add.s64 	%rd4, %rd2, 64;
	add.s64 	%rd32, %rd1, 64;
	mov.u32 	%r31, %r2;
$L__BB1_4:
	.pragma "nounroll";
	mul.wide.s32 	%rd19, %r31, 8;
	add.s64 	%rd20, %rd4, %rd19;
	ld.global.f64 	%fd11, [%rd20+-64];
	ld.global.f64 	%fd12, [%rd32+-64];
	fma.rn.f64 	%fd13, %fd11, %fd12, %fd95;
	st.global.f64 	[%rd3], %fd13;
	ld.global.f64 	%fd14, [%rd20+-56];
	ld.global.f64 	%fd15, [%rd32+-56];
	fma.rn.f64 	%fd16, %fd14, %fd15, %fd13;
	st.global.f64 	[%rd3], %fd16;
	ld.global.f64 	%fd17, [%rd20+-48];
	ld.global.f64 	%fd18, [%rd32+-48];
	fma.rn.f64 	%fd19, %fd17, %fd18, %fd16;
	st.global.f64 	[%rd3], %fd19;
	ld.global.f64 	%fd20, [%rd20+-40];
	ld.global.f64 	%fd21, [%rd32+-40];
	fma.rn.f64 	%fd22, %fd20, %fd21, %fd19;
	st.global.f64 	[%rd3], %fd22;
	ld.global.f64 	%fd23, [%rd20+-32];
	ld.global.f64 	%fd24, [%rd32+-32];
	fma.rn.f64 	%fd25, %fd23, %fd24, %fd22;
	st.global.f64 	[%rd3], %fd25;
	ld.global.f64 	%fd26, [%rd20+-24];
	ld.global.f64 	%fd27, [%rd32+-24];
	fma.rn.f64 	%fd28, %fd26, %fd27, %fd25;
	st.global.f64 	[%rd3], %fd28;
	ld.global.f64 	%fd29, [%rd20+-16];
	ld.global.f64 	%fd30, [%rd32+-16];
	fma.rn.f64 	%fd31, %fd29, %fd30, %fd28;
	st.global.f64 	[%rd3], %fd31;
	ld.global.f64 	%fd32, [%rd20+-8];
	ld.global.f64 	%fd33, [%rd32+-8];
	fma.rn.f64 	%fd34, %fd32, %fd33, %fd31;
	st.global.f64 	[%rd3], %fd34;
	ld.global.f64 	%fd35, [%rd20];
	ld.global.f64 	%fd36, [%rd32];
	fma.rn.f64 	%fd37, %fd35, %fd36, %fd34;
	st.global.f64 	[%rd3], %fd37;
	ld.global.f64 	%fd38, [%rd20+8];
	ld.global.f64 	%fd39, [%rd32+8];
	fma.rn.f64 	%fd40, %fd38, %fd39, %fd37;
	st.global.f64 	[%rd3], %fd40;
	ld.global.f64 	%fd41, [%rd20+16];
	ld.global.f64 	%fd42, [%rd32+16];
	fma.rn.f64 	%fd43, %fd41, %fd42, %fd40;
	st.global.f64 	[%rd3], %fd43;
	ld.global.f64 	%fd44, [%rd20+24];
	ld.global.f64 	%fd45, [%rd32+24];
	fma.rn.f64 	%fd46, %fd44, %fd45, %fd43;
	st.global.f64 	[%rd3], %fd46;
	ld.global.f64 	%fd47, [%rd20+32];
	ld.global.f64 	%fd48, [%rd32+32];
	fma.rn.f64 	%fd49, %fd47, %fd48, %fd46;
	st.global.f64 	[%rd3], %fd49;
	ld.global.f64 	%fd50, [%rd20+40];
	ld.global.f64 	%fd51, [%rd32+40];
	fma.rn.f64 	%fd52, %fd50, %fd51, %fd49;
	st.global.f64 	[%rd3], %fd52;
	ld.global.f64 	%fd53, [%rd20+48];
	ld.global.f64 	%fd54, [%rd32+48];
	fma.rn.f64 	%fd55, %fd53, %fd54, %fd52;
	st.global.f64 	[%rd3], %fd55;
	ld.global.f64 	%fd56, [%rd20+56];
	ld.global.f64 	%fd57, [%rd32+56];
	fma.rn.f64 	%fd95, %fd56, %fd57, %fd55;
	st.global.f64 	[%rd3], %fd95;
	add.s32 	%r32, %r32, 16;
	add.s32 	%r31, %r31, 16;
	add.s64 	%rd32, %rd32, 128;
	setp.ne.s32 	%p4, %r32, 0;
	@%p4 bra 	$L__BB1_4;
$L__BB1_5:
	setp.eq.s32 	%p5, %r3, 0;
	@%p5 bra 	$L__BB1_14;
	and.b32  	%r11, %r23, 7;
	setp.lt.u32 	%p6, %r3, 8;
	@%p6 bra 	$L__BB1_8;
	add.s32 	%r29, %r34, %r2;
	mul.wide.s32 	%rd21, %r29, 8;
	add.s64 	%rd22, %rd2, %rd21;
	ld.global.f64 	%fd58, [%rd22];
	mul.wide.u32 	%rd23, %r34, 8;
	add.s64 	%rd24, %rd1, %rd23;
	ld.global.f64 	%fd59, [%rd24];
	fma.rn.f64 	%fd60, %fd58, %fd59, %fd95;
	st.global.f64 	[%rd3], %fd60;
	ld.global.f64 	%fd61, [%rd22+8];
	ld.global.f64 	%fd62, [%rd24+8];
	fma.rn.f64 	%fd63, %fd61, %fd62, %fd60;
	st.global.f64 	[%rd3], %fd63;
	ld.global.f64 	%fd64, [%rd22+16];
	ld.global.f64 	%fd65, [%rd24+16];
	fma.rn.f64 	%fd66, %fd64, %fd65, %fd63;
	st.global.f64 	[%rd3], %fd66;
	ld.global.f64 	%fd67, [%rd22+24];
	ld.global.f64 	%fd68, [%rd24+24];
	fma.rn.f64 	%fd69, %fd67, %fd68, %fd66;
	st.global.f64 	[%rd3], %fd69;
	ld.global.f64 	%fd70, [%rd22+32];
	ld.global.f64 	%fd71, [%rd24+32];
	fma.rn.f64 	%fd72, %fd70, %fd71, %fd69;
	st.global.f64 	[%rd3], %fd72;
	ld.global.f64 	%fd73, [%rd22+40];
	ld.global.f64 	%fd74, [%rd24+40];
	fma.rn.f64 	%fd75, %fd73, %fd74, %fd72;
	st.global.f64 	[%rd3], %fd75;
	ld.global.f64 	%fd76, [%rd22+48];
	ld.global.f64 	%fd77, [%rd24+48];
	fma.rn.f64 	%fd78, %fd76, %fd77, %fd75;
	st.global.f64 	[%rd3], %fd78;
	ld.global.f64 	%fd79, [%rd22+56];
	ld.global.f64 	%fd80, [%rd24+56];
	fma.rn.f64 	%fd95, %fd79, %fd80, %fd78;
	st.global.f64 	[%rd3], %fd95;
	add.s32 	%r34, %r34, 8;
$L__BB1_8:
	setp.eq.s32 	%p7, %r11, 0;
	@%p7 bra 	$L__BB1_14;
	and.b32  	%r14, %r23, 3;
	setp.lt.u32 	%p8, %r11, 4;
	@%p8 bra 	$L__BB1_11;
	add.s32 	%r30, %r34, %r2;
	mul.wide.s32 	%rd25, %r30, 8;
	add.s64 	%rd26, %rd2, %rd25;
	ld.global.f64 	%fd81, [%rd26];
	mul.wide.u32 	%rd27, %r34, 8;
	add.s64 	%rd28, %rd1, %rd27;
	ld.global.f64 	%fd82, [%rd28];
	fma.rn.f64 	%fd83, %fd81, %fd82, %fd95;
	st.global.f64 	[%rd3], %fd83;
	ld.global.f64 	%fd84, [%rd26+8];
	ld.global.f64 	%fd85, [%rd28+8];
	fma.rn.f64 	%fd86, %fd84, %fd85, %fd83;
	st.global.f64 	[%rd3], %fd86;
	ld.global.f64 	%fd87, [%rd26+16];
	ld.global.f64 	%fd88, [%rd28+16];
	fma.rn.f64 	%fd89, %fd87, %fd88, %fd86;
	st.global.f64 	[%rd3], %fd89;
	ld.global.f64 	%fd90, [%rd26+24];
	ld.global.f64 	%fd91, [%rd28+24];
	fma.rn.f64 	%fd95, %fd90, %fd91, %fd89;
	st.global.f64 	[%rd3], %fd95;
	add.s32 	%r34, %r34, 4;
$L__BB1_11:
	setp.eq.s32 	%p9, %r14, 0;
	@%p9 bra 	$L__BB1_14;
	mul.wide.u32 	%rd29, %r34, 8;
	add.s64 	%rd33, %rd1, %rd29;
	add.s32 	%r37, %r34, %r2;
	neg.s32 	%r36, %r14;
$L__BB1_13:
	.pragma "nounroll";
	mul.wide.s32 	%rd30, %r37, 8;
	add.s64 	%rd31, %rd2, %rd30;
	ld.global.f64 	%fd92, [%rd31];
	ld.global.f64 	%fd93, [%rd33];
	fma.rn.f64 	%fd95, %fd92, %fd93, %fd95;
	st.global.f64 	[%rd3], %fd95;
	add.s64 	%rd33, %rd33, 8;
	add.s32 	%r37, %r37, 1;
	add.s32 	%r36, %r36, 1;
	setp.ne.s32 	%p10, %r36, 0;
	@%p10 bra 	$L__BB1_13;
$L__BB1_14:
	ret;

}
	// .globl	_Z19forwardOutputKernelPdS_S_S_ii
.visible .entry _Z19forwardOutputKernelPdS_S_S_ii(
	.param .u64 .ptr .align 1 _Z19forwardOutputKernelPdS_S_S_ii_param_0,
	.param .u64 .ptr .align 1 _Z19forwardOutputKernelPdS_S_S_ii_param_1,
	.param .u64 .ptr .align 1 _Z19forwardOutputKernelPdS_S_S_ii_param_2,
	.param .u64 .ptr .align 1 _Z19forwardOutputKernelPdS_S_S_ii_param_3,
	.param .u32 _Z19forwardOutputKernelPdS_S_S_ii_param_4,
	.param .u32 _Z19forwardOutputKernelPdS_S_S_ii_param_5
)
{
	.reg .pred 	%p<11>;
	.reg .b32 	%r<38>;
	.reg .b64 	%rd<34>;
	.reg .b64 	%fd<99>;

	ld.param.u64 	%rd13, [_Z19forwardOutputKernelPdS_S_S_ii_param_0];
	ld.param.u64 	%rd14, [_Z19forwardOutputKernelPdS_S_S_ii_param_1];
	ld.param.u64 	%rd11, [_Z19forwardOutputKernelPdS_S_S_ii_param_2];
	ld.param.u64 	%rd12, [_Z19forwardOutputKernelPdS_S_S_ii_param_3];
	ld.param.u32 	%r23, [_Z19forwardOutputKernelPdS_S_S_ii_param_4];
	ld.param.u32 	%r24, [_Z19forwardOutputKernelPdS_S_S_ii_param_5];
	cvta.to.global.u64 	%rd1, %rd13;
	cvta.to.global.u64 	%rd2, %rd14;
	mov.u32 	%r25, %ctaid.x;
	mov.u32 	%r26, %ntid.x;
	mov.u32 	%r27, %tid.x;
	mad.lo.s32 	%r1, %r25, %r26, %r27;
	setp.ge.s32 	%p1, %r1, %r24;
	@%p1 bra 	$L__BB2_14;
	cvta.to.global.u64 	%rd15, %rd12;
	cvta.to.global.u64 	%rd16, %rd11;
	mul.wide.s32 	%rd17, %r1, 8;
	add.s64 	%rd18, %rd16, %rd17;
	ld.global.f64 	%fd95, [%rd18];
	add.s64 	%rd3, %rd15, %rd17;
	st.global.f64 	[%rd3], %fd95;
	setp.lt.s32 	%p2, %r23, 1;
	@%p2 bra 	$L__BB2_14;
	mul.lo.s32 	%r2, %r23, %r1;
	and.b32  	%r3, %r23, 15;
	setp.lt.u32 	%p3, %r23, 16;
	mov.b32 	%r34, 0;
	@%p3 bra 	$L__BB2_5;
	and.b32  	%r34, %r23, 2147483632;
	neg.s32 	%r32, %r34;
	add.s64 	%rd4, %rd2, 64;
	add.s64 	%rd32, %rd1, 64;
	mov.u32 	%r31, %r2;
$L__BB2_4:
	.pragma "nounroll";
	mul.wide.s32 	%rd19, %r31, 8;
	add.s64 	%rd20, %rd4, %rd19;
	ld.global.f64 	%fd11, [%rd20+-64];
	ld.global.f64 	%fd12, [%rd32+-64];
	fma.rn.f64 	%fd13, %fd11, %fd12, %fd95;
	st.global.f64 	[%rd3], %fd13;
	ld.global.f64 	%fd14, [%rd20+-56];
	ld.global.f64 	%fd15, [%rd32+-56];
	fma.rn.f64 	%fd16, %fd14, %fd15, %fd13;
	st.global.f64 	[%rd3], %fd16;
	ld.global.f64 	%fd17, [%rd20+-48];
	ld.global.f64 	%fd18, [%rd32+-48];
	fma.rn.f64 	%fd19, %fd17, %fd18, %fd16;
	st.global.f64 	[%rd3], %fd19;
	ld.global.f64 	%fd20, [%rd20+-40];
	ld.global.f64 	%fd21, [%rd32+-40];
	fma.rn.f64 	%fd22, %fd20, %fd21, %fd19;
	st.global.f64 	[%rd3], %fd22;
	ld.global.f64 	%fd23, [%rd20+-32];
	ld.global.f64 	%fd24, [%rd32+-32];
	fma.rn.f64 	%fd25, %fd23, %fd24, %fd22;
	st.global.f64 	[%rd3], %fd25;
	ld.global.f64 	%fd26, [%rd20+-24];
	ld.global.f64 	%fd27, [%rd32+-24];
	fma.rn.f64 	%fd28, %fd26, %fd27, %fd25;
	st.global.f64 	[%rd3], %fd28;
	ld.global.f64 	%fd29, [%rd20+-16];
	ld.global.f64 	%fd30, [%rd32+-16];
	fma.rn.f64 	%fd31, %fd29, %fd30, %fd28;
	st.global.f64 	[%rd3], %fd31;
	ld.global.f64 	%fd32, [%rd20+-8];
	ld.global.f64 	%fd33, [%rd32+-8];
	fma.rn.f64 	%fd34, %fd32, %fd33, %fd31;
	st.global.f64 	[%rd3], %fd34;
	ld.global.f64 	%fd35, [%rd20];
	ld.global.f64 	%fd36, [%rd32];
	fma.rn.f64 	%fd37, %fd35, %fd36, %fd34;
	st.global.f64 	[%rd3], %fd37;
	ld.global.f64 	%fd38, [%rd20+8];
	ld.global.f64 	%fd39, [%rd32+8];
	fma.rn.f64 	%fd40, %fd38, %fd39, %fd37;
	st.global.f64 	[%rd3], %fd40;
	ld.global.f64 	%fd41, [%rd20+16];
	ld.global.f64 	%fd42, [%rd32+16];
	fma.rn.f64 	%fd43, %fd41, %fd42, %fd40;
	st.global.f64 	[%rd3], %fd43;
	ld.global.f64 	%fd44, [%rd20+24];
	ld.global.f64 	%fd45, [%rd32+24];
	fma.rn.f64 	%fd46, %fd44, %fd45, %fd43;
	st.global.f64 	[%rd3], %fd46;
	ld.global.f64 	%fd47, [%rd20+32];
	ld.global.f64 	%fd48, [%rd32+32];
	fma.rn.f64 	%fd49, %fd47, %fd48, %fd46;
	st.global.f64 	[%rd3], %fd49;
	ld.global.f64 	%fd50, [%rd20+40];
	ld.global.f64 	%fd51, [%rd32+40];
	fma.rn.f64 	%fd52, %fd50, %fd51, %fd49;
	st.global.f64 	[%rd3], %fd52;
	ld.global.f64 	%fd53, [%rd20+48];
	ld.global.f64 	%fd54, [%rd32+48];
	fma.rn.f64 	%fd55, %fd53, %fd54, %fd52;
	st.global.f64 	[%rd3], %fd55;
	ld.global.f64 	%fd56, [%rd20+56];
	ld.global.f64 	%fd57, [%rd32+56];
	fma.rn.f64 	%fd95, %fd56, %fd57, %fd55;
	st.global.f64 	[%rd3], %fd95;
	add.s32 	%r32, %r32, 16;
	add.s32 	%r31, %r31, 16;
	add.s64 	%rd32, %rd32, 128;
	setp.ne.s32 	%p4, %r32, 0;
	@%p4 bra 	$L__BB2_4;
$L__BB2_5:
	setp.eq.s32 	%p5, %r3, 0;
	@%p5 bra 	$L__BB2_14;
	and.b32  	%r11, %r23, 7;
	setp.lt.u32 	%p6, %r3, 8;
	@%p6 bra 	$L__BB2_8;
	add.s32 	%r29, %r34, %r2;
	mul.wide.s32 	%rd21, %r29, 8;
	add.s64 	%rd22, %rd2, %rd21;
	ld.global.f64 	%fd58, [%rd22];
	mul.wide.u32 	%rd23, %r34, 8;
	add.s64 	%rd24, %rd1, %rd23;
	ld.global.f64 	%fd59, [%rd24];
	fma.rn.f64 	%fd60, %fd58, %fd59, %fd95;
	st.global.f64 	[%rd3], %fd60;
	ld.global.f64 	%fd61, [%rd22+8];
	ld.global.f64 	%fd62, [%rd24+8];
	fma.rn.f64 	%fd63, %fd61, %fd62, %fd60;
	st.global.f64 	[%rd3], %fd63;
	ld.global.f64 	%fd64, [%rd22+16];
	ld.global.f64 	%fd65, [%rd24+16];
	fma.rn.f64 	%fd66, %fd64, %fd65, %fd63;
	st.global.f64 	[%rd3], %fd66;
	ld.global.f64 	%fd67, [%rd22+24];
	ld.global.f64 	%fd68, [%rd24+24];
	fma.rn.f64 	%fd69, %fd67, %fd68, %fd66;
	st.global.f64 	[%rd3], %fd69;
	ld.global.f64 	%fd70, [%rd22+32];
	ld.global.f64 	%fd71, [%rd24+32];
	fma.rn.f64 	%fd72, %fd70, %fd71, %fd69;
	st.global.f64 	[%rd3], %fd72;
	ld.global.f64 	%fd73, [%rd22+40];
	ld.global.f64 	%fd74, [%rd24+40];
	fma.rn.f64 	%fd75, %fd73, %fd74, %fd72;
	st.global.f64 	[%rd3], %fd75;
	ld.global.f64 	%fd76, [%rd22+48];
	ld.global.f64 	%fd77, [%rd24+48];
	fma.rn.f64 	%fd78, %fd76, %fd77, %fd75;
	st.global.f64 	[%rd3], %fd78;
	ld.global.f64 	%fd79, [%rd22+56];
	ld.global.f64 	%fd80, [%rd24+56];
	fma.rn.f64 	%fd95, %fd79, %fd80, %fd78;
	st.global.f64 	[%rd3], %fd95;
	add.s32 	%r34, %r34, 8;
$L__BB2_8:
	setp.eq.s32 	%p7, %r11, 0;
	@%p7 bra 	$L__BB2_14;
	and.b32  	%r14, %r23, 3;
	setp.lt.u32 	%p8, %r11, 4;
	@%p8 bra 	$L__BB2_11;
	add.s32 	%r30, %r34, %r2;
	mul.wide.s32 	%rd25, %r30, 8;
	add.s64 	%rd26, %rd2, %rd25;
	ld.global.f64 	%fd81, [%rd26];
	mul.wide.u32 	%rd27, %r34, 8;
	add.s64 	%rd28, %rd1, %rd27;
	ld.global.f64 	%fd82, [%rd28];
	fma.rn.f64 	%fd83, %fd81, %fd82, %fd95;
	st.global.f64 	[%rd3], %fd83;
	ld.global.f64 	%fd84, [%rd26+8];
	ld.global.f64 	%fd85, [%rd28+8];
	fma.rn.f64 	%fd86, %fd84, %fd85, %fd83;
	st.global.f64 	[%rd3], %fd86;
	ld.global.f64 	%fd87, [%rd26+16];
	ld.global.f64 	%fd88, [%rd28+16];
	fma.rn.f64 	%fd89, %fd87, %fd88, %fd86;
	st.global.f64 	[%rd3], %fd89;
	ld.global.f64 	%fd90, [%rd26+24];
	ld.global.f64 	%fd91, [%rd28+24];
	fma.rn.f64 	%fd95, %fd90, %fd91, %fd89;
	st.global.f64 	[%rd3], %fd95;
	add.s32 	%r34, %r34, 4;
$L__BB2_11:
	setp.eq.s32 	%p9, %r14, 0;
	@%p9 bra 	$L__BB2_14;
	mul.wide.u32 	%rd29, %r34, 8;
	add.s64 	%rd33, %rd1, %rd29;
	add.s32 	%r37, %r34, %r2;
	neg.s32 	%r36, %r14;
$L__BB2_13:
	.pragma "nounroll";
	mul.wide.s32 	%rd30, %r37, 8;
	add.s64 	%rd31, %rd2, %rd30;
	ld.global.f64 	%fd92, [%rd31];
	ld.global.f64 	%fd93, [%rd33];
	fma.rn.f64 	%fd95, %fd92, %fd93, %fd95;
	st.global.f64 	[%rd3], %fd95;
	add.s64 	%rd33, %rd33, 8;
	add.s32 	%r37, %r37, 1;
	add.s32 	%r36, %r36, 1;
	setp.ne.s32 	%p10, %r36, 0;
	@%p10 bra 	$L__BB2_13;
$L__BB2_14:
	ret;

}
	// .globl	_Z13softmaxKernelPdi
.visible .entry _Z13softmaxKernelPdi(
	.param .u64 .ptr .align 1 _Z13softmaxKernelPdi_param_0,
	.param .u32 _Z13softmaxKernelPdi_param_1
)
{
	.reg .pred 	%p<54>;
	.reg .b32 	%r<79>;
	.reg .b32 	%f<7>;
	.reg .b64 	%rd<28>;
	.reg .b64 	%fd<178>;

	ld.param.u64 	%rd14, [_Z13softmaxKernelPdi_param_0];
	ld.param.u32 	%r29, [_Z13softmaxKernelPdi_param_1];
	cvta.to.global.u64 	%rd1, %rd14;
	setp.lt.s32 	%p1, %r29, 1;
	mov.f64 	%fd169, 0dFFF0000000000000;
	@%p1 bra 	$L__BB3_13;
	and.b32  	%r1, %r29, 15;
	setp.lt.u32 	%p2, %r29, 16;
	mov.f64 	%fd169, 0dFFF0000000000000;
	mov.b32 	%r73, 0;
	@%p2 bra 	$L__BB3_4;
	and.b32  	%r73, %r29, 2147483632;
	neg.s32 	%r77, %r73;
	add.s64 	%rd25, %rd1, 64;
	mov.f64 	%fd169, 0dFFF0000000000000;
$L__BB3_3:
	.pragma "nounroll";
	ld.global.f64 	%fd40, [%rd25+-64];
	setp.gt.f64 	%p3, %fd40, %fd169;
	selp.f64 	%fd41, %fd40, %fd169, %p3;
	ld.global.f64 	%fd42, [%rd25+-56];
	setp.gt.f64 	%p4, %fd42, %fd41;
	selp.f64 	%fd43, %fd42, %fd41, %p4;
	ld.global.f64 	%fd44, [%rd25+-48];
	setp.gt.f64 	%p5, %fd44, %fd43;
	selp.f64 	%fd45, %fd44, %fd43, %p5;
	ld.global.f64 	%fd46, [%rd25+-40];
	setp.gt.f64 	%p6, %fd46, %fd45;
	selp.f64 	%fd47, %fd46, %fd45, %p6;
	ld.global.f64 	%fd48, [%rd25+-32];
	setp.gt.f64 	%p7, %fd48, %fd47;
	selp.f64 	%fd49, %fd48, %fd47, %p7;
	ld.global.f64 	%fd50, [%rd25+-24];
	setp.gt.f64 	%p8, %fd50, %fd49;
	selp.f64 	%fd51, %fd50, %fd49, %p8;
	ld.global.f64 	%fd52, [%rd25+-16];
	setp.gt.f64 	%p9, %fd52, %fd51;
	selp.f64 	%fd53, %fd52, %fd51, %p9;
	ld.global.f64 	%fd54, [%rd25+-8];
	setp.gt.f64 	%p10, %fd54, %fd53;
	selp.f64 	%fd55, %fd54, %fd53, %p10;
	ld.global.f64 	%fd56, [%rd25];
	setp.gt.f64 	%p11, %fd56, %fd55;
	selp.f64 	%fd57, %fd56, %fd55, %p11;
	ld.global.f64 	%fd58, [%rd25+8];
	setp.gt.f64 	%p12, %fd58, %fd57;
	selp.f64 	%fd59, %fd58, %fd57, %p12;
	ld.global.f64 	%fd60, [%rd25+16];
	setp.gt.f64 	%p13, %fd60, %fd59;
	selp.f64 	%fd61, %fd60, %fd59, %p13;
	ld.global.f64 	%fd62, [%rd25+24];
	setp.gt.f64 	%p14, %fd62, %fd61;
	selp.f64 	%fd63, %fd62, %fd61, %p14;
	ld.global.f64 	%fd64, [%rd25+32];
	setp.gt.f64 	%p15, %fd64, %fd63;
	selp.f64 	%fd65, %fd64, %fd63, %p15;
	ld.global.f64 	%fd66, [%rd25+40];
	setp.gt.f64 	%p16, %fd66, %fd65;
	selp.f64 	%fd67, %fd66, %fd65, %p16;
	ld.global.f64 	%fd68, [%rd25+48];
	setp.gt.f64 	%p17, %fd68, %fd67;
	selp.f64 	%fd69, %fd68, %fd67, %p17;
	ld.global.f64 	%fd70, [%rd25+56];
	setp.gt.f64 	%p18, %fd70, %fd69;
	selp.f64 	%fd169, %fd70, %fd69, %p18;
	add.s32 	%r77, %r77, 16;
	add.s64 	%rd25, %rd25, 128;
	setp.eq.s32 	%p19, %r77, 0;
	@%p19 bra 	$L__BB3_4;
	bra.uni 	$L__BB3_3;
$L__BB3_4:
	setp.eq.s32 	%p20, %r1, 0;
	@%p20 bra 	$L__BB3_13;
	and.b32  	%r5, %r29, 7;
	setp.lt.u32 	%p21, %r1, 8;
	@%p21 bra 	$L__BB3_7;
	mul.wide.u32 	%rd15, %r73, 8;
	add.s64 	%rd16, %rd1, %rd15;
	ld.global.f64 	%fd72, [%rd16];
	setp.gt.f64 	%p22, %fd72, %fd169;
	selp.f64 	%fd73, %fd72, %fd169, %p22;
	ld.global.f64 	%fd74, [%rd16+8];
	setp.gt.f64 	%p23, %fd74, %fd73;
	selp.f64 	%fd75, %fd74, %fd73, %p23;
	ld.global.f64 	%fd76, [%rd16+16];
	setp.gt.f64 	%p24, %fd76, %fd75;
	selp.f64 	%fd77, %fd76, %fd75, %p24;
	ld.global.f64 	%fd78, [%rd16+24];
	setp.gt.f64 	%p25, %fd78, %fd77;
	selp.f64 	%fd79, %fd78, %fd77, %p25;
	ld.global.f64 	%fd80, [%rd16+32];
	setp.gt.f64 	%p26, %fd80, %fd79;
	selp.f64 	%fd81, %fd80, %fd79, %p26;
	ld.global.f64 	%fd82, [%rd16+40];
	setp.gt.f64 	%p27, %fd82, %fd81;
	selp.f64 	%fd83, %fd82, %fd81, %p27;
	ld.global.f64 	%fd84, [%rd16+48];
	setp.gt.f64 	%p28, %fd84, %fd83;
	selp.f64 	%fd85, %fd84, %fd83, %p28;
	ld.global.f64 	%fd86, [%rd16+56];
	setp.gt.f64 	%p29, %fd86, %fd85;
	selp.f64 	%fd169, %fd86, %fd85, %p29;
	add.s32 	%r73, %r73, 8;
$L__BB3_7:
	setp.eq.s32 	%p30, %r5, 0;
	@%p30 bra 	$L__BB3_13;
	and.b32  	%r8, %r29, 3;
	setp.lt.u32 	%p31, %r5, 4;
	@%p31 bra 	$L__BB3_10;
	mul.wide.u32 	%rd17, %r73, 8;
	add.s64 	%rd18, %rd1, %rd17;
	ld.global.f64 	%fd88, [%rd18];
	setp.gt.f64 	%p32, %fd88, %fd169;
	selp.f64 	%fd89, %fd88, %fd169, %p32;
	ld.global.f64 	%fd90, [%rd18+8];
	setp.gt.f64 	%p33, %fd90, %fd89;
	selp.f64 	%fd91, %fd90, %fd89, %p33;
	ld.global.f64 	%fd92, [%rd18+16];
	setp.gt.f64 	%p34, %fd92, %fd91;
	selp.f64 	%fd93, %fd92, %fd91, %p34;
	ld.global.f64 	%fd94, [%rd18+24];
	setp.gt.f64 	%p35, %fd94, %fd93;
	selp.f64 	%fd169, %fd94, %fd93, %p35;
	add.s32 	%r73, %r73, 4;
$L__BB3_10:
	setp.eq.s32 	%p36, %r8, 0;
	@%p36 bra 	$L__BB3_13;
	mul.wide.u32 	%rd19, %r73, 8;
	add.s64 	%rd24, %rd1, %rd19;
	neg.s32 	%r76, %r8;
$L__BB3_12:
	.pragma "nounroll";
	ld.global.f64 	%fd95, [%rd24];
	setp.gt.f64 	%p37, %fd95, %fd169;
	selp.f64 	%fd169, %fd95, %fd169, %p37;
	add.s64 	%rd24, %rd24, 8;
	add.s32 	%r76, %r76, 1;
	setp.ne.s32 	%p38, %r76, 0;
	@%p38 bra 	$L__BB3_12;
$L__BB3_13:
	setp.lt.s32 	%p39, %r29, 1;
	mov.f64 	%fd177, 0d0000000000000000;
	@%p39 bra 	$L__BB3_29;
	setp.eq.s32 	%p40, %r29, 1;
	mov.f64 	%fd177, 0d0000000000000000;
	mov.b64 	%rd27, 0;
	@%p40 bra 	$L__BB3_24;
	and.b32  	%r31, %r29, 2147483646;
	neg.s32 	%r78, %r31;
	add.s64 	%rd26, %rd1, 8;
	mov.f64 	%fd177, 0d0000000000000000;
$L__BB3_16:
	ld.global.f64 	%fd100, [%rd26+-8];
	sub.f64 	%fd15, %fd100, %fd169;
	fma.rn.f64 	%fd101, %fd15, 0d3FF71547652B82FE, 0d4338000000000000;
	{
	.reg .b32 %temp; 
	mov.b64 	{%r18, %temp}, %fd101;
	}
	mov.f64 	%fd102, 0dC338000000000000;
	add.rn.f64 	%fd103, %fd101, %fd102;
	fma.rn.f64 	%fd104, %fd103, 0dBFE62E42FEFA39EF, %fd15;
	fma.rn.f64 	%fd105, %fd103, 0dBC7ABC9E3B39803F, %fd104;
	fma.rn.f64 	%fd106, %fd105, 0d3E5ADE1569CE2BDF, 0d3E928AF3FCA213EA;
	fma.rn.f64 	%fd107, %fd106, %fd105, 0d3EC71DEE62401315;
	fma.rn.f64 	%fd108, %fd107, %fd105, 0d3EFA01997C89EB71;
	fma.rn.f64 	%fd109, %fd108, %fd105, 0d3F2A01A014761F65;
	fma.rn.f64 	%fd110, %fd109, %fd105, 0d3F56C16C1852B7AF;
	fma.rn.f64 	%fd111, %fd110, %fd105, 0d3F81111111122322;
	fma.rn.f64 	%fd112, %fd111, %fd105, 0d3FA55555555502A1;
	fma.rn.f64 	%fd113, %fd112, %fd105, 0d3FC5555555555511;
	fma.rn.f64 	%fd114, %fd113, %fd105, 0d3FE000000000000B;
	fma.rn.f64 	%fd115, %fd114, %fd105, 0d3FF0000000000000;
	fma.rn.f64 	%fd116, %fd115, %fd105, 0d3FF0000000000000;
	{
	.reg .b32 %temp; 
	mov.b64 	{%r19, %temp}, %fd116;
	}
	{
	.reg .b32 %temp; 
	mov.b64 	{%temp, %r20}, %fd116;
	}
	shl.b32 	%r32, %r18, 20;
	add.s32 	%r33, %r32, %r20;
	mov.b64 	%fd172, {%r19, %r33};
	{
	.reg .b32 %temp; 
	mov.b64 	{%temp, %r34}, %fd15;
	}
	mov.b32 	%f4, %r34;
	abs.f32 	%f1, %f4;
	setp.lt.f32 	%p41, %f1, 0f4086232B;
	@%p41 bra 	$L__BB3_19;
	setp.lt.f64 	%p42, %fd15, 0d0000000000000000;
	add.f64 	%fd117, %fd15, 0d7FF0000000000000;
	selp.f64 	%fd172, 0d0000000000000000, %fd117, %p42;
	setp.geu.f32 	%p43, %f1, 0f40874800;
	@%p43 bra 	$L__BB3_19;
	shr.u32 	%r35, %r18, 31;
	add.s32 	%r36, %r18, %r35;
	shr.s32 	%r37, %r36, 1;
	shl.b32 	%r38, %r37, 20;
	add.s32 	%r39, %r20, %r38;
	mov.b64 	%fd118, {%r19, %r39};
	sub.s32 	%r40, %r18, %r37;
	shl.b32 	%r41, %r40, 20;
	add.s32 	%r42, %r41, 1072693248;
	mov.b32 	%r43, 0;
	mov.b64 	%fd119, {%r43, %r42};
	mul.f64 	%fd172, %fd119, %fd118;
$L__BB3_19:
	st.global.f64 	[%rd26+-8], %fd172;
	add.f64 	%fd20, %fd177, %fd172;
	ld.global.f64 	%fd120, [%rd26];
	sub.f64 	%fd21, %fd120, %fd169;
	fma.rn.f64 	%fd121, %fd21, 0d3FF71547652B82FE, 0d4338000000000000;
	{
	.reg .b32 %temp; 
	mov.b64 	{%r21, %temp}, %fd121;
	}
	mov.f64 	%fd122, 0dC338000000000000;
	add.rn.f64 	%fd123, %fd121, %fd122;
	fma.rn.f64 	%fd124, %fd123, 0dBFE62E42FEFA39EF, %fd21;
	fma.rn.f64 	%fd125, %fd123, 0dBC7ABC9E3B39803F, %fd124;
	fma.rn.f64 	%fd126, %fd125, 0d3E5ADE1569CE2BDF, 0d3E928AF3FCA213EA;
	fma.rn.f64 	%fd127, %fd126, %fd125, 0d3EC71DEE62401315;
	fma.rn.f64 	%fd128, %fd127, %fd125, 0d3EFA01997C89EB71;
	fma.rn.f64 	%fd129, %fd128, %fd125, 0d3F2A01A014761F65;
	fma.rn.f64 	%fd130, %fd129, %fd125, 0d3F56C16C1852B7AF;
	fma.rn.f64 	%fd131, %fd130, %fd125, 0d3F81111111122322;
	fma.rn.f64 	%fd132, %fd131, %fd125, 0d3FA55555555502A1;
	fma.rn.f64 	%fd133, %fd132, %fd125, 0d3FC5555555555511;
	fma.rn.f64 	%fd134, %fd133, %fd125, 0d3FE000000000000B;
	fma.rn.f64 	%fd135, %fd134, %fd125, 0d3FF0000000000000;
	fma.rn.f64 	%fd136, %fd135, %fd125, 0d3FF0000000000000;
	{
	.reg .b32 %temp; 
	mov.b64 	{%r22, %temp}, %fd136;
	}
	{
	.reg .b32 %temp; 
	mov.b64 	{%temp, %r23}, %fd136;
	}
	shl.b32 	%r44, %r21, 20;
	add.s32 	%r45, %r44, %r23;
	mov.b64 	%fd173, {%r22, %r45};
	{
	.reg .b32 %temp; 
	mov.b64 	{%temp, %r46}, %fd21;
	}
	mov.b32 	%f5, %r46;
	abs.f32 	%f2, %f5;
	setp.lt.f32 	%p44, %f2, 0f4086232B;
	@%p44 bra 	$L__BB3_22;
	setp.lt.f64 	%p45, %fd21, 0d0000000000000000;
	add.f64 	%fd137, %fd21, 0d7FF0000000000000;
	selp.f64 	%fd173, 0d0000000000000000, %fd137, %p45;
	setp.geu.f32 	%p46, %f2, 0f40874800;
	@%p46 bra 	$L__BB3_22;
	shr.u32 	%r47, %r21, 31;
	add.s32 	%r48, %r21, %r47;
	shr.s32 	%r49, %r48, 1;
	shl.b32 	%r50, %r49, 20;
	add.s32 	%r51, %r23, %r50;
	mov.b64 	%fd138, {%r22, %r51};
	sub.s32 	%r52, %r21, %r49;
	shl.b32 	%r53, %r52, 20;
	add.s32 	%r54, %r53, 1072693248;
	mov.b32 	%r55, 0;
	mov.b64 	%fd139, {%r55, %r54};
	mul.f64 	%fd173, %fd139, %fd138;
$L__BB3_22:
	st.global.f64 	[%rd26], %fd173;
	add.f64 	%fd177, %fd20, %fd173;
	add.s32 	%r78, %r78, 2;
	add.s64 	%rd26, %rd26, 16;
	setp.ne.s32 	%p47, %r78, 0;
	@%p47 bra 	$L__BB3_16;
	cvt.u64.u32 	%rd27, %r31;
$L__BB3_24:
	and.b32  	%r57, %r29, 1;
	setp.eq.b32 	%p48, %r57, 1;
	not.pred 	%p49, %p48;
	@%p49 bra 	$L__BB3_29;
	shl.b64 	%rd21, %rd27, 3;
	add.s64 	%rd13, %rd1, %rd21;
	ld.global.f64 	%fd140, [%rd13];
	sub.f64 	%fd29, %fd140, %fd169;
	fma.rn.f64 	%fd141, %fd29, 0d3FF71547652B82FE, 0d4338000000000000;
	{
	.reg .b32 %temp; 
	mov.b64 	{%r25, %temp}, %fd141;
	}
	mov.f64 	%fd142, 0dC338000000000000;
	add.rn.f64 	%fd143, %fd141, %fd142;
	fma.rn.f64 	%fd144, %fd143, 0dBFE62E42FEFA39EF, %fd29;
	fma.rn.f64 	%fd145, %fd143, 0dBC7ABC9E3B39803F, %fd144;
	fma.rn.f64 	%fd146, %fd145, 0d3E5ADE1569CE2BDF, 0d3E928AF3FCA213EA;
	fma.rn.f64 	%fd147, %fd146, %fd145, 0d3EC71DEE62401315;
	fma.rn.f64 	%fd148, %fd147, %fd145, 0d3EFA01997C89EB71;
	fma.rn.f64 	%fd149, %fd148, %fd145, 0d3F2A01A014761F65;
	fma.rn.f64 	%fd150, %fd149, %fd145, 0d3F56C16C1852B7AF;
	fma.rn.f64 	%fd151, %fd150, %fd145, 0d3F81111111122322;
	fma.rn.f64 	%fd152, %fd151, %fd145, 0d3FA55555555502A1;
	fma.rn.f64 	%fd153, %fd152, %fd145, 0d3FC5555555555511;
	fma.rn.f64 	%fd154, %fd153, %fd145, 0d3FE000000000000B;
	fma.rn.f64 	%fd155, %fd154, %fd145, 0d3FF0000000000000;
	fma.rn.f64 	%fd156, %fd155, %fd145, 0d3FF0000000000000;
	{
	.reg .b32 %temp; 
	mov.b64 	{%r26, %temp}, %fd156;
	}
	{
	.reg .b32 %temp; 
	mov.b64 	{%temp, %r27}, %fd156;
	}
	shl.b32 	%r58, %r25, 20;
	add.s32 	%r59, %r58, %r27;
	mov.b64 	%fd176, {%r26, %r59};
	{
	.reg .b32 %temp; 
	mov.b64 	{%temp, %r60}, %fd29;
	}
	mov.b32 	%f6, %r60;
	abs.f32 	%f3, %f6;
	setp.lt.f32 	%p50, %f3, 0f4086232B;
	@%p50 bra 	$L__BB3_28;
	setp.lt.f64 	%p51, %fd29, 0d0000000000000000;
	add.f64 	%fd157, %fd29, 0d7FF0000000000000;
	selp.f64 	%fd176, 0d0000000000000000, %fd157, %p51;
	setp.geu.f32 	%p52, %f3, 0f40874800;
	@%p52 bra 	$L__BB3_28;
	shr.u32 	%r61, %r25, 31;
	add.s32 	%r62, %r25, %r61;
	shr.s32 	%r63, %r62, 1;
	shl.b32 	%r64, %r63, 20;
	add.s32 	%r65, %r27, %r64;
	mov.b64 	%fd158, {%r26, %r65};
	sub.s32 	%r66, %r25, %r63;
	shl.b32 	%r67, %r66, 20;
	add.s32 	%r68, %r67, 1072693248;
	mov.b32 	%r69, 0;
	mov.b64 	%fd159, {%r69, %r68};
	mul.f64 	%fd176, %fd159, %fd158;
$L__BB3_28:
	st.global.f64 	[%rd13], %fd176;
	add.f64 	%fd177, %fd177, %fd176;
$L__BB3_29:
	mov.u32 	%r70, %ctaid.x;
	mov.u32 	%r71, %ntid.x;
	mov.u32 	%r72, %tid.x;
	mad.lo.s32 	%r28, %r70, %r71, %r72;
	setp.ge.s32 	%p53, %r28, %r29;
	@%p53 bra 	$L__BB3_31;
	mul.wide.s32 	%rd22, %r28, 8;
	add.s64 	%rd23, %rd1, %rd22;
	ld.global.f64 	%fd160, [%rd23];
	div.rn.f64 	%fd161, %fd160, %fd177;
	st.global.f64 	[%rd23], %fd161;
$L__BB3_31:
	ret;

}
	// .globl	_Z20outputGradientKernelPdS_S_i
.visible .entry _Z20outputGradientKernelPdS_S_i(
	.param .u64 .ptr .align 1 _Z20outputGradientKernelPdS_S_i_param_0,
	.param .u64 .ptr .align 1 _Z20outputGradientKernelPdS_S_i_param_1,
	.param .u64 .ptr .align 1 _Z20outputGradientKernelPdS_S_i_param_2,
	.param .u32 _Z20outputGradientKernelPdS_S_i_param_3
)
{
	.reg .pred 	%p<2>;
	.reg .b32 	%r<6>;
	.reg .b64 	%rd<11>;
	.reg .b64 	%fd<4>;

	ld.param.u64 	%rd1, [_Z20outputGradientKernelPdS_S_i_param_0];
	ld.param.u64 	%rd2, [_Z20outputGradientKernelPdS_S_i_param_1];
	ld.param.u64 	%rd3, [_Z20outputGradientKernelPdS_S_i_param_2];
	ld.param.u32 	%r2, [_Z20outputGradientKernelPdS_S_i_param_3];
	mov.u32 	%r3, %ctaid.x;
	mov.u32 	%r4, %ntid.x;
	mov.u32 	%r5, %tid.x;
	mad.lo.s32 	%r1, %r3, %r4, %r5;
	setp.ge.s32 	%p1, %r1, %r2;
	@%p1 bra 	$L__BB4_2;
	cvta.to.global.u64 	%rd4, %rd1;
	cvta.to.global.u64 	%rd5, %rd2;
	cvta.to.global.u64 	%rd6, %rd3;
	mul.wide.s32 	%rd7, %r1, 8;
	add.s64 	%rd8, %rd4, %rd7;
	ld.global.f64 	%fd1, [%rd8];
	add.s64 	%rd9, %rd5, %rd7;
	ld.global.f64 	%fd2, [%rd9];
	sub.f64 	%fd3, %fd1, %fd2;
	add.s64 	%rd10, %rd6, %rd7;
	st.global.f64 	[%rd10], %fd3;
$L__BB4_2:
	ret;

}
	// .globl	_Z20hiddenGradientKernelPdS_S_S_ii
.visible .entry _Z20hiddenGradientKernelPdS_S_S_ii(
	.param .u64 .ptr .align 1 _Z20hiddenGradientKernelPdS_S_S_ii_param_0,
	.param .u64 .ptr .align 1 _Z20hiddenGradientKernelPdS_S_S_ii_param_1,
	.param .u64 .ptr .align 1 _Z20hiddenGradientKernelPdS_S_S_ii_param_2,
	.param .u64 .ptr .align 1 _Z20hiddenGradientKernelPdS_S_S_ii_param_3,
	.param .u32 _Z20hiddenGradientKernelPdS_S_S_ii_param_4,
	.param .u32 _Z20hiddenGradientKernelPdS_S_S_ii_param_5
)
{
	.reg .pred 	%p<12>;
	.reg .b32 	%r<31>;
	.reg .b64 	%rd<46>;
	.reg .b64 	%fd<62>;

	ld.param.u64 	%rd9, [_Z20hiddenGradientKernelPdS_S_S_ii_param_0];
	ld.param.u64 	%rd10, [_Z20hiddenGradientKernelPdS_S_S_ii_param_1];
	ld.param.u64 	%rd7, [_Z20hiddenGradientKernelPdS_S_S_ii_param_2];
	ld.param.u64 	%rd8, [_Z20hiddenGradientKernelPdS_S_S_ii_param_3];
	ld.param.u32 	%r16, [_Z20hiddenGradientKernelPdS_S_S_ii_param_4];
	ld.param.u32 	%r17, [_Z20hiddenGradientKernelPdS_S_S_ii_param_5];
	cvta.to.global.u64 	%rd1, %rd9;
	cvta.to.global.u64 	%rd2, %rd10;
	mov.u32 	%r18, %ctaid.x;
	mov.u32 	%r19, %ntid.x;
	mov.u32 	%r20, %tid.x;
	mad.lo.s32 	%r1, %r18, %r19, %r20;
	setp.ge.s32 	%p1, %r1, %r16;
	@%p1 bra 	$L__BB5_14;
	cvta.to.global.u64 	%rd11, %rd8;
	mul.wide.s32 	%rd12, %r1, 8;
	add.s64 	%rd3, %rd11, %rd12;
	mov.b64 	%rd13, 0;
	st.global.u64 	[%rd3], %rd13;
	setp.lt.s32 	%p2, %r17, 1;
	mov.f64 	%fd61, 0d0000000000000000;
	@%p2 bra 	$L__BB5_13;
	and.b32  	%r2, %r17, 7;
	setp.lt.u32 	%p3, %r17, 8;
	mov.b32 	%r29, 0;
	mov.f64 	%fd61, 0d0000000000000000;
	@%p3 bra 	$L__BB5_5;
	and.b32  	%r29, %r17, 2147483640;
	neg.s32 	%r27, %r29;
	shl.b32 	%r5, %r16, 3;
	add.s64 	%rd45, %rd1, 32;
	mov.f64 	%fd61, 0d0000000000000000;
	mul.wide.s32 	%rd16, %r16, 8;
	mov.u32 	%r26, %r1;
$L__BB5_4:
	.pragma "nounroll";
	mul.wide.s32 	%rd14, %r26, 8;
	add.s64 	%rd15, %rd2, %rd14;
	ld.global.f64 	%fd13, [%rd15];
	ld.global.f64 	%fd14, [%rd45+-32];
	fma.rn.f64 	%fd15, %fd13, %fd14, %fd61;
	st.global.f64 	[%rd3], %fd15;
	add.s64 	%rd17, %rd15, %rd16;
	ld.global.f64 	%fd16, [%rd17];
	ld.global.f64 	%fd17, [%rd45+-24];
	fma.rn.f64 	%fd18, %fd16, %fd17, %fd15;
	st.global.f64 	[%rd3], %fd18;
	add.s64 	%rd18, %rd17, %rd16;
	ld.global.f64 	%fd19, [%rd18];
	ld.global.f64 	%fd20, [%rd45+-16];
	fma.rn.f64 	%fd21, %fd19, %fd20, %fd18;
	st.global.f64 	[%rd3], %fd21;
	add.s64 	%rd19, %rd18, %rd16;
	ld.global.f64 	%fd22, [%rd19];
	ld.global.f64 	%fd23, [%rd45+-8];
	fma.rn.f64 	%fd24, %fd22, %fd23, %fd21;
	st.global.f64 	[%rd3], %fd24;
	add.s64 	%rd20, %rd19, %rd16;
	ld.global.f64 	%fd25, [%rd20];
	ld.global.f64 	%fd26, [%rd45];
	fma.rn.f64 	%fd27, %fd25, %fd26, %fd24;
	st.global.f64 	[%rd3], %fd27;
	add.s64 	%rd21, %rd20, %rd16;
	ld.global.f64 	%fd28, [%rd21];
	ld.global.f64 	%fd29, [%rd45+8];
	fma.rn.f64 	%fd30, %fd28, %fd29, %fd27;
	st.global.f64 	[%rd3], %fd30;
	add.s64 	%rd22, %rd21, %rd16;
	ld.global.f64 	%fd31, [%rd22];
	ld.global.f64 	%fd32, [%rd45+16];
	fma.rn.f64 	%fd33, %fd31, %fd32, %fd30;
	st.global.f64 	[%rd3], %fd33;
	add.s64 	%rd23, %rd22, %rd16;
	ld.global.f64 	%fd34, [%rd23];
	ld.global.f64 	%fd35, [%rd45+24];
	fma.rn.f64 	%fd61, %fd34, %fd35, %fd33;
	st.global.f64 	[%rd3], %fd61;
	add.s32 	%r27, %r27, 8;
	add.s32 	%r26, %r26, %r5;
	add.s64 	%rd45, %rd45, 64;
	setp.ne.s32 	%p4, %r27, 0;
	@%p4 bra 	$L__BB5_4;
$L__BB5_5:
	setp.eq.s32 	%p5, %r2, 0;
	@%p5 bra 	$L__BB5_13;
	and.b32  	%r11, %r17, 3;
	setp.lt.u32 	%p6, %r2, 4;
	@%p6 bra 	$L__BB5_8;
	mad.lo.s32 	%r22, %r29, %r16, %r1;
	mul.wide.s32 	%rd24, %r22, 8;
	add.s64 	%rd25, %rd2, %rd24;
	ld.global.f64 	%fd36, [%rd25];
	mul.wide.u32 	%rd26, %r29, 8;
	add.s64 	%rd27, %rd1, %rd26;
	ld.global.f64 	%fd37, [%rd27];
	fma.rn.f64 	%fd38, %fd36, %fd37, %fd61;
	st.global.f64 	[%rd3], %fd38;
	mul.wide.s32 	%rd28, %r16, 8;
	add.s64 	%rd29, %rd25, %rd28;
	ld.global.f64 	%fd39, [%rd29];
	ld.global.f64 	%fd40, [%rd27+8];
	fma.rn.f64 	%fd41, %fd39, %fd40, %fd38;
	st.global.f64 	[%rd3], %fd41;
	add.s64 	%rd30, %rd29, %rd28;
	ld.global.f64 	%fd42, [%rd30];
	ld.global.f64 	%fd43, [%rd27+16];
	fma.rn.f64 	%fd44, %fd42, %fd43, %fd41;
	st.global.f64 	[%rd3], %fd44;
	add.s64 	%rd31, %rd30, %rd28;
	ld.global.f64 	%fd45, [%rd31];
	ld.global.f64 	%fd46, [%rd27+24];
	fma.rn.f64 	%fd61, %fd45, %fd46, %fd44;
	st.global.f64 	[%rd3], %fd61;
	add.s32 	%r29, %r29, 4;
$L__BB5_8:
	setp.eq.s32 	%p7, %r11, 0;
	@%p7 bra 	$L__BB5_13;
	setp.eq.s32 	%p8, %r11, 1;
	@%p8 bra 	$L__BB5_11;
	mad.lo.s32 	%r23, %r29, %r16, %r1;
	mul.wide.s32 	%rd32, %r23, 8;
	add.s64 	%rd33, %rd2, %rd32;
	ld.global.f64 	%fd47, [%rd33];
	mul.wide.u32 	%rd34, %r29, 8;
	add.s64 	%rd35, %rd1, %rd34;
	ld.global.f64 	%fd48, [%rd35];
	fma.rn.f64 	%fd49, %fd47, %fd48, %fd61;
	st.global.f64 	[%rd3], %fd49;
	mul.wide.s32 	%rd36, %r16, 8;
	add.s64 	%rd37, %rd33, %rd36;
	ld.global.f64 	%fd50, [%rd37];
	ld.global.f64 	%fd51, [%rd35+8];
	fma.rn.f64 	%fd61, %fd50, %fd51, %fd49;
	st.global.f64 	[%rd3], %fd61;
	add.s32 	%r29, %r29, 2;
$L__BB5_11:
	and.b32  	%r24, %r17, 1;
	setp.eq.b32 	%p9, %r24, 1;
	not.pred 	%p10, %p9;
	@%p10 bra 	$L__BB5_13;
	mad.lo.s32 	%r25, %r29, %r16, %r1;
	mul.wide.s32 	%rd38, %r25, 8;
	add.s64 	%rd39, %rd2, %rd38;
	ld.global.f64 	%fd52, [%rd39];
	mul.wide.u32 	%rd40, %r29, 8;
	add.s64 	%rd41, %rd1, %rd40;
	ld.global.f64 	%fd53, [%rd41];
	fma.rn.f64 	%fd61, %fd52, %fd53, %fd61;
	st.global.f64 	[%rd3], %fd61;
$L__BB5_13:
	cvta.to.global.u64 	%rd42, %rd7;
	add.s64 	%rd44, %rd42, %rd12;
	ld.global.f64 	%fd54, [%rd44];
	setp.gt.f64 	%p11, %fd54, 0d0000000000000000;
	selp.f64 	%fd55, 0d3FF0000000000000, 0d0000000000000000, %p11;
	mul.f64 	%fd56, %fd61, %fd55;
	st.global.f64 	[%rd3], %fd56;
$L__BB5_14:
	ret;

}
	// .globl	_Z25updateOutputWeightsKernelPdS_S_dii
.visible .entry _Z25updateOutputWeightsKernelPdS_S_dii(
	.param .u64 .ptr .align 1 _Z25updateOutputWeightsKernelPdS_S_dii_param_0,
	.param .u64 .ptr .align 1 _Z25updateOutputWeightsKernelPdS_S_dii_param_1,
	.param .u64 .ptr .align 1 _Z25updateOutputWeightsKernelPdS_S_dii_param_2,
	.param .f64 _Z25updateOutputWeightsKernelPdS_S_dii_param_3,
	.param .u32 _Z25updateOutputWeightsKernelPdS_S_dii_param_4,
	.param .u32 _Z25updateOutputWeightsKernelPdS_S_dii_param_5
)
{
	.reg .pred 	%p<4>;
	.reg .b32 	%r<14>;
	.reg .b64 	%rd<13>;
	.reg .b64 	%fd<8>;

	ld.param.u64 	%rd1, [_Z25updateOutputWeightsKernelPdS_S_dii_param_0];
	ld.param.u64 	%rd2, [_Z25updateOutputWeightsKernelPdS_S_dii_param_1];
	ld.param.u64 	%rd3, [_Z25updateOutputWeightsKernelPdS_S_dii_param_2];
	ld.param.f64 	%fd1, [_Z25updateOutputWeightsKernelPdS_S_dii_param_3];
	ld.param.u32 	%r4, [_Z25updateOutputWeightsKernelPdS_S_dii_param_4];
	ld.param.u32 	%r5, [_Z25updateOutputWeightsKernelPdS_S_dii_param_5];
	mov.u32 	%r6, %ctaid.x;
	mov.u32 	%r7, %ntid.x;
	mov.u32 	%r8, %tid.x;
	mad.lo.s32 	%r1, %r6, %r7, %r8;
	mov.u32 	%r9, %ctaid.y;
	mov.u32 	%r10, %ntid.y;
	mov.u32 	%r11, %tid.y;
	mad.lo.s32 	%r12, %r9, %r10, %r11;
	setp.ge.s32 	%p1, %r1, %r5;
	setp.ge.s32 	%p2, %r12, %r4;
	or.pred  	%p3, %p1, %p2;
	@%p3 bra 	$L__BB6_2;
	cvta.to.global.u64 	%rd4, %rd2;
	cvta.to.global.u64 	%rd5, %rd3;
	cvta.to.global.u64 	%rd6, %rd1;
	mul.wide.s32 	%rd7, %r1, 8;
	add.s64 	%rd8, %rd4, %rd7;
	ld.global.f64 	%fd2, [%rd8];
	mul.f64 	%fd3, %fd1, %fd2;
	mul.wide.u32 	%rd9, %r12, 8;
	add.s64 	%rd10, %rd5, %rd9;
	ld.global.f64 	%fd4, [%rd10];
	mul.f64 	%fd5, %fd3, %fd4;
	mad.lo.s32 	%r13, %r4, %r1, %r12;
	mul.wide.s32 	%rd11, %r13, 8;
	add.s64 	%rd12, %rd6, %rd11;
	ld.global.f64 	%fd6, [%rd12];
	sub.f64 	%fd7, %fd6, %fd5;
	st.global.f64 	[%rd12], %fd7;
$L__BB6_2:
	ret;

}
	// .globl	_Z25updateHiddenWeightsKernelPdS_S_dii
.visible .entry _Z25updateHiddenWeightsKernelPdS_S_dii(
	.param .u64 .ptr .align 1 _Z25updateHiddenWeightsKernelPdS_S_dii_param_0,
	.param .u64 .ptr .align 1 _Z25updateHiddenWeightsKernelPdS_S_dii_param_1,
	.param .u64 .ptr .align 1 _Z25updateHiddenWeightsKernelPdS_S_dii_param_2,
	.param .f64 _Z25updateHiddenWeightsKernelPdS_S_dii_param_3,
	.param .u32 _Z25updateHiddenWeightsKernelPdS_S_dii_param_4,
	.param .u32 _Z25updateHiddenWeightsKernelPdS_S_dii_param_5
)
{
	.reg .pred 	%p<4>;
	.reg .b32 	%r<14>;
	.reg .b64 	%rd<13>;
	.reg .b64 	%fd<8>;

	ld.param.u64 	%rd1, [_Z25updateHiddenWeightsKernelPdS_S_dii_param_0];
	ld.param.u64 	%rd2, [_Z25updateHiddenWeightsKernelPdS_S_dii_param_1];
	ld.param.u64 	%rd3, [_Z25updateHiddenWeightsKernelPdS_S_dii_param_2];
	ld.param.f64 	%fd1, [_Z25updateHiddenWeightsKernelPdS_S_dii_param_3];
	ld.param.u32 	%r4, [_Z25updateHiddenWeightsKernelPdS_S_dii_param_4];
	ld.param.u32 	%r5, [_Z25updateHiddenWeightsKernelPdS_S_dii_param_5];
	mov.u32 	%r6, %ctaid.x;
	mov.u32 	%r7, %ntid.x;
	mov.u32 	%r8, %tid.x;
	mad.lo.s32 	%r1, %r6, %r7, %r8;
	mov.u32 	%r9, %ctaid.y;
	mov.u32 	%r10, %ntid.y;
	mov.u32 	%r11, %tid.y;
	mad.lo.s32 	%r12, %r9, %r10, %r11;
	setp.ge.s32 	%p1, %r1, %r5;
	setp.ge.s32 	%p2, %r12, %r4;
	or.pred  	%p3, %p1, %p2;
	@%p3 bra 	$L__BB7_2;
	cvta.to.global.u64 	%rd4, %rd2;
	cvta.to.global.u64 	%rd5, %rd3;
	cvta.to.global.u64 	%rd6, %rd1;
	mul.wide.s32 	%rd7, %r1, 8;
	add.s64 	%rd8, %rd4, %rd7;
	ld.global.f64 	%fd2, [%rd8];
	mul.f64 	%fd3, %fd1, %fd2;
	mul.wide.u32 	%rd9, %r12, 8;
	add.s64 	%rd10, %rd5, %rd9;
	ld.global.f64 	%fd4, [%rd10];
	mul.f64 	%fd5, %fd3, %fd4;
	mad.lo.s32 	%r13, %r4, %r1, %r12;
	mul.wide.s32 	%rd11, %r13, 8;
	add.s64 	%rd12, %rd6, %rd11;
	ld.global.f64 	%fd6, [%rd12];
	sub.f64 	%fd7, %fd6, %fd5;
	st.global.f64 	[%rd12], %fd7;
$L__BB7_2:
	ret;

}
	// .globl	_Z18updateBiasesKernelPdS_di
.visible .entry _Z18updateBiasesKernelPdS_di(
	.param .u64 .ptr .align 1 _Z18updateBiasesKernelPdS_di_param_0,
	.param .u64 .ptr .align 1 _Z18updateBiasesKernelPdS_di_param_1,
	.param .f64 _Z18updateBiasesKernelPdS_di_param_2,
	.param .u32 _Z18updateBiasesKernelPdS_di_param_3
)
{
	.reg .pred 	%p<2>;
	.reg .b32 	%r<6>;
	.reg .b64 	%rd<8>;
	.reg .b64 	%fd<6>;

	ld.param.u64 	%rd1, [_Z18updateBiasesKernelPdS_di_param_0];
	ld.param.u64 	%rd2, [_Z18updateBiasesKernelPdS_di_param_1];
	ld.param.f64 	%fd1, [_Z18updateBiasesKernelPdS_di_param_2];
	ld.param.u32 	%r2, [_Z18updateBiasesKernelPdS_di_param_3];
	mov.u32 	%r3, %ctaid.x;
	mov.u32 	%r4, %ntid.x;
	mov.u32 	%r5, %tid.x;
	mad.lo.s32 	%r1, %r3, %r4, %r5;
	setp.ge.s32 	%p1, %r1, %r2;
	@%p1 bra 	$L__BB8_2;
	cvta.to.global.u64 	%rd3, %rd2;
	cvta.to.global.u64 	%rd4, %rd1;
	mul.wide.s32 	%rd5, %r1, 8;
	add.s64 	%rd6, %rd3, %rd5;
	ld.global.f64 	%fd2, [%rd6];
	mul.f64 	%fd3, %fd1, %fd2;
	add.s64 	%rd7, %rd4, %rd5;
	ld.global.f64 	%fd4, [%rd7];
	sub.f64 	%fd5, %fd4, %fd3;
	st.global.f64 	[%rd7], %fd5;
$L__BB8_2:
	ret;

}


// ===== COMPILED SASS (sm_100) =====

	.target	sm_100

	.elftype	@"ET_EXEC"


//--------------------- .note.nv.tkinfo           --------------------------
	.section	.note.nv.tkinfo,"",@"SHT_NOTE"
	.sectionflags	@"SHF_NOTE_NV_TKINFO"
	.tkinfo
        /*0018*/ 	.word	0x00000002
        /*0030*/ 	.string	""
        /*0030*/ 	.string	"ptxas"
        /*0030*/ 	.string	"Cuda compilation tools, release 13.0, V13.0.88"
        /*0030*/ 	.string	"Build cuda_13.0.r13.0/compiler.36424714_0"
        /*0030*/ 	.string	"-arch sm_100 -m 64 "



//--------------------- .note.nv.cuinfo           --------------------------
	.section	.note.nv.cuinfo,"",@"SHT_NOTE"
	.sectionflags	@"SHF_NOTE_NV_CUINFO"
        /*0018*/ 	.short	0x0002
        /*001a*/ 	.short	0x0064
        /*001c*/ 	.short	0x0082
	.zero		2


//--------------------- .nv.info                  --------------------------
	.section	.nv.info,"",@"SHT_CUDA_INFO"
	.align	4


	//----- nvinfo : EIATTR_REGCOUNT
	.align		4
        /*0000*/ 	.byte	0x04, 0x2f
        /*0002*/ 	.short	(.L_1 - .L_0)
	.align		4
.L_0:
        /*0004*/ 	.word	index@(_Z10reluKernelPdi)
        /*0008*/ 	.word	0x0000000c


	//----- nvinfo : EIATTR_FRAME_SIZE
	.align		4
.L_1:
        /*000c*/ 	.byte	0x04, 0x11
        /*000e*/ 	.short	(.L_3 - .L_2)
	.align		4
.L_2:
        /*0010*/ 	.word	index@(_Z10reluKernelPdi)
        /*0014*/ 	.word	0x00000000


	//----- nvinfo : EIATTR_REGCOUNT
	.align		4
.L_3:
        /*0018*/ 	.byte	0x04, 0x2f
        /*001a*/ 	.short	(.L_5 - .L_4)
	.align		4
.L_4:
        /*001c*/ 	.word	index@(_Z19forwardHiddenKernelPdS_S_S_ii)
        /*0020*/ 	.word	0x0000001a


	//----- nvinfo : EIATTR_FRAME_SIZE
	.align		4
.L_5:
        /*0024*/ 	.byte	0x04, 0x11
        /*0026*/ 	.short	(.L_7 - .L_6)
	.align		4
.L_6:
        /*0028*/ 	.word	index@(_Z19forwardHiddenKernelPdS_S_S_ii)
        /*002c*/ 	.word	0x00000000


	//----- nvinfo : EIATTR_REGCOUNT
	.align		4
.L_7:
        /*0030*/ 	.byte	0x04, 0x2f
        /*0032*/ 	.short	(.L_9 - .L_8)
	.align		4
.L_8:
        /*0034*/ 	.word	index@(_Z19forwardOutputKernelPdS_S_S_ii)
        /*0038*/ 	.word	0x0000001a


	//----- nvinfo : EIATTR_FRAME_SIZE
	.align		4
.L_9:
        /*003c*/ 	.byte	0x04, 0x11
        /*003e*/ 	.short	(.L_11 - .L_10)
	.align		4
.L_10:
        /*0040*/ 	.word	index@(_Z19forwardOutputKernelPdS_S_S_ii)
        /*0044*/ 	.word	0x00000000


	//----- nvinfo : EIATTR_REGCOUNT
	.align		4
.L_11:
        /*0048*/ 	.byte	0x04, 0x2f
        /*004a*/ 	.short	(.L_13 - .L_12)
	.align		4
.L_12:
        /*004c*/ 	.word	index@(_Z13softmaxKernelPdi)
        /*0050*/ 	.word	0x0000001e


	//----- nvinfo : EIATTR_FRAME_SIZE
	.align		4
.L_13:
        /*0054*/ 	.byte	0x04, 0x11
        /*0056*/ 	.short	(.L_15 - .L_14)
	.align		4
.L_14:
        /*0058*/ 	.word	index@($__internal_0_$__cuda_sm20_div_rn_f64_full)
        /*005c*/ 	.word	0x00000000


	//----- nvinfo : EIATTR_FRAME_SIZE
	.align		4
.L_15:
        /*0060*/ 	.byte	0x04, 0x11
        /*0062*/ 	.short	(.L_17 - .L_16)
	.align		4
.L_16:
        /*0064*/ 	.word	index@(_Z13softmaxKernelPdi)
        /*0068*/ 	.word	0x00000000


	//----- nvinfo : EIATTR_REGCOUNT
	.align		4
.L_17:
        /*006c*/ 	.byte	0x04, 0x2f
        /*006e*/ 	.short	(.L_19 - .L_18)
	.align		4
.L_18:
        /*0070*/ 	.word	index@(_Z20outputGradientKernelPdS_S_i)
        /*0074*/ 	.word	0x0000000e


	//----- nvinfo : EIATTR_FRAME_SIZE
	.align		4
.L_19:
        /*0078*/ 	.byte	0x04, 0x11
        /*007a*/ 	.short	(.L_21 - .L_20)
	.align		4
.L_20:
        /*007c*/ 	.word	index@(_Z20outputGradientKernelPdS_S_i)
        /*0080*/ 	.word	0x00000000


	//----- nvinfo : EIATTR_REGCOUNT
	.align		4
.L_21:
        /*0084*/ 	.byte	0x04, 0x2f
        /*0086*/ 	.short	(.L_23 - .L_22)
	.align		4
.L_22:
        /*0088*/ 	.word	index@(_Z20hiddenGradientKernelPdS_S_S_ii)
        /*008c*/ 	.word	0x0000001c


	//----- nvinfo : EIATTR_FRAME_SIZE
	.align		4
.L_23:
        /*0090*/ 	.byte	0x04, 0x11
        /*0092*/ 	.short	(.L_25 - .L_24)
	.align		4
.L_24:
        /*0094*/ 	.word	index@(_Z20hiddenGradientKernelPdS_S_S_ii)
        /*0098*/ 	.word	0x00000000


	//----- nvinfo : EIATTR_REGCOUNT
	.align		4
.L_25:
        /*009c*/ 	.byte	0x04, 0x2f
        /*009e*/ 	.short	(.L_27 - .L_26)
	.align		4
.L_26:
        /*00a0*/ 	.word	index@(_Z25updateOutputWeightsKernelPdS_S_dii)
        /*00a4*/ 	.word	0x0000000e


	//----- nvinfo : EIATTR_FRAME_SIZE
	.align		4
.L_27:
        /*00a8*/ 	.byte	0x04, 0x11
        /*00aa*/ 	.short	(.L_29 - .L_28)
	.align		4
.L_28:
        /*00ac*/ 	.word	index@(_Z25updateOutputWeightsKernelPdS_S_dii)
        /*00b0*/ 	.word	0x00000000


	//----- nvinfo : EIATTR_REGCOUNT
	.align		4
.L_29:
        /*00b4*/ 	.byte	0x04, 0x2f
        /*00b6*/ 	.short	(.L_31 - .L_30)
	.align		4
.L_30:
        /*00b8*/ 	.word	index@(_Z25updateHiddenWeightsKernelPdS_S_dii)
        /*00bc*/ 	.word	0x0000000e


	//----- nvinfo : EIATTR_FRAME_SIZE
	.align		4
.L_31:
        /*00c0*/ 	.byte	0x04, 0x11
        /*00c2*/ 	.short	(.L_33 - .L_32)
	.align		4
.L_32:
        /*00c4*/ 	.word	index@(_Z25updateHiddenWeightsKernelPdS_S_dii)
        /*00c8*/ 	.word	0x00000000


	//----- nvinfo : EIATTR_REGCOUNT
	.align		4
.L_33:
        /*00cc*/ 	.byte	0x04, 0x2f
        /*00ce*/ 	.short	(.L_35 - .L_34)
	.align		4
.L_34:
        /*00d0*/ 	.word	index@(_Z18updateBiasesKernelPdS_di)
        /*00d4*/ 	.word	0x0000000a


	//----- nvinfo : EIATTR_FRAME_SIZE
	.align		4
.L_35:
        /*00d8*/ 	.byte	0x04, 0x11
        /*00da*/ 	.short	(.L_37 - .L_36)
	.align		4
.L_36:
        /*00dc*/ 	.word	index@(_Z18updateBiasesKernelPdS_di)
        /*00e0*/ 	.word	0x00000000


	//----- nvinfo : EIATTR_MIN_STACK_SIZE
	.align		4
.L_37:
        /*00e4*/ 	.byte	0x04, 0x12
        /*00e6*/ 	.short	(.L_39 - .L_38)
	.align		4
.L_38:
        /*00e8*/ 	.word	index@(_Z18updateBiasesKernelPdS_di)
        /*00ec*/ 	.word	0x00000000


	//----- nvinfo : EIATTR_MIN_STACK_SIZE
	.align		4
.L_39:
        /*00f0*/ 	.byte	0x04, 0x12
        /*00f2*/ 	.short	(.L_41 - .L_40)
	.align		4
.L_40:
        /*00f4*/ 	.word	index@(_Z25updateHiddenWeightsKernelPdS_S_dii)
        /*00f8*/ 	.word	0x00000000


	//----- nvinfo : EIATTR_MIN_STACK_SIZE
	.align		4
.L_41:
        /*00fc*/ 	.byte	0x04, 0x12
        /*00fe*/ 	.short	(.L_43 - .L_42)
	.align		4
.L_42:
        /*0100*/ 	.word	index@(_Z25updateOutputWeightsKernelPdS_S_dii)
        /*0104*/ 	.word	0x00000000


	//----- nvinfo : EIATTR_MIN_STACK_SIZE
	.align		4
.L_43:
        /*0108*/ 	.byte	0x04, 0x12
        /*010a*/ 	.short	(.L_45 - .L_44)
	.align		4
.L_44:
        /*010c*/ 	.word	index@(_Z20hiddenGradientKernelPdS_S_S_ii)
        /*0110*/ 	.word	0x00000000


	//----- nvinfo : EIATTR_MIN_STACK_SIZE
	.align		4
.L_45:
        /*0114*/ 	.byte	0x04, 0x12
        /*0116*/ 	.short	(.L_47 - .L_46)
	.align		4
.L_46:
        /*0118*/ 	.word	index@(_Z20outputGradientKernelPdS_S_i)
        /*011c*/ 	.word	0x00000000


	//----- nvinfo : EIATTR_MIN_STACK_SIZE
	.align		4
.L_47:
        /*0120*/ 	.byte	0x04, 0x12
        /*0122*/ 	.short	(.L_49 - .L_48)
	.align		4
.L_48:
        /*0124*/ 	.word	index@(_Z13softmaxKernelPdi)
        /*0128*/ 	.word	0x00000000


	//----- nvinfo : EIATTR_MIN_STACK_SIZE
	.align		4
.L_49:
        /*012c*/ 	.byte	0x04, 0x12
        /*012e*/ 	.short	(.L_51 - .L_50)
	.align		4
.L_50:
        /*0130*/ 	.word	index@(_Z19forwardOutputKernelPdS_S_S_ii)
        /*0134*/ 	.word	0x00000000


	//----- nvinfo : EIATTR_MIN_STACK_SIZE
	.align		4
.L_51:
        /*0138*/ 	.byte	0x04, 0x12
        /*013a*/ 	.short	(.L_53 - .L_52)
	.align		4
.L_52:
        /*013c*/ 	.word	index@(_Z19forwardHiddenKernelPdS_S_S_ii)
        /*0140*/ 	.word	0x00000000


	//----- nvinfo : EIATTR_MIN_STACK_SIZE
	.align		4
.L_53:
        /*0144*/ 	.byte	0x04, 0x12
        /*0146*/ 	.short	(.L_55 - .L_54)
	.align		4
.L_54:
        /*0148*/ 	.word	index@(_Z10reluKernelPdi)
        /*014c*/ 	.word	0x00000000
.L_55:


//--------------------- .nv.compat                --------------------------
	.section	.nv.compat,"",@"SHT_CUDA_COMPAT_INFO"
	.align	4
        /*0000*/ 	.byte	0x02, 0x09, 0x00, 0x00, 0x02, 0x02, 0x01, 0x00, 0x02, 0x05, 0x05, 0x00, 0x03, 0x07, 0x01, 0x01
        /*0010*/ 	.byte	0x02, 0x03, 0x00, 0x00, 0x02, 0x06, 0x01, 0x00, 0x04, 0x0b, 0x08, 0x00, 0x01, 0x00, 0x00, 0x00
        /*0020*/ 	.byte	0x00, 0x00, 0x00, 0x00


//--------------------- .nv.info._Z18updateBiasesKernelPdS_di --------------------------
	.section	.nv.info._Z18updateBiasesKernelPdS_di,"",@"SHT_CUDA_INFO"
	.sectionflags	@""
	.align	4


	//----- nvinfo : EIATTR_CUDA_API_VERSION
	.align		4
        /*0000*/ 	.byte	0x04, 0x37
        /*0002*/ 	.short	(.L_57 - .L_56)
.L_56:
        /*0004*/ 	.word	0x00000082


	//----- nvinfo : EIATTR_KPARAM_INFO
	.align		4
.L_57:
        /*0008*/ 	.byte	0x04, 0x17
        /*000a*/ 	.short	(.L_59 - .L_58)
.L_58:
        /*000c*/ 	.word	0x00000000
        /*0010*/ 	.short	0x0003
        /*0012*/ 	.short	0x0018
        /*0014*/ 	.byte	0x00, 0xf0, 0x11, 0x00


	//----- nvinfo : EIATTR_KPARAM_INFO
	.align		4
.L_59:
        /*0018*/ 	.byte	0x04, 0x17
        /*001a*/ 	.short	(.L_61 - .L_60)
.L_60:
        /*001c*/ 	.word	0x00000000
        /*0020*/ 	.short	0x0002
        /*0022*/ 	.short	0x0010
        /*0024*/ 	.byte	0x00, 0xf0, 0x21, 0x00


	//----- nvinfo : EIATTR_KPARAM_INFO
	.align		4
.L_61:
        /*0028*/ 	.byte	0x04, 0x17
        /*002a*/ 	.short	(.L_63 - .L_62)
.L_62:
        /*002c*/ 	.word	0x00000000
        /*0030*/ 	.short	0x0001
        /*0032*/ 	.short	0x0008
        /*0034*/ 	.byte	0x00, 0xf5, 0x21, 0x00


	//----- nvinfo : EIATTR_KPARAM_INFO
	.align		4
.L_63:
        /*0038*/ 	.byte	0x04, 0x17
        /*003a*/ 	.short	(.L_65 - .L_64)
.L_64:
        /*003c*/ 	.word	0x00000000
        /*0040*/ 	.short	0x0000
        /*0042*/ 	.short	0x0000
        /*0044*/ 	.byte	0x00, 0xf5, 0x21, 0x00


	//----- nvinfo : EIATTR_SPARSE_MMA_MASK
	.align		4
.L_65:
        /*0048*/ 	.byte	0x03, 0x50
        /*004a*/ 	.short	0x0000


	//----- nvinfo : EIATTR_MAXREG_COUNT
	.align		4
        /*004c*/ 	.byte	0x03, 0x1b
        /*004e*/ 	.short	0x00ff


	//----- nvinfo : EIATTR_MERCURY_ISA_VERSION
	.align		4
        /*0050*/ 	.byte	0x03, 0x5f
        /*0052*/ 	.short	0x0101


	//----- nvinfo : EIATTR_VRC_CTA_INIT_COUNT
	.align		4
        /*0054*/ 	.byte	0x02, 0x4a
	.zero		1
	.zero		1


	//----- nvinfo : EIATTR_EXIT_INSTR_OFFSETS
	.align		4
        /*0058*/ 	.byte	0x04, 0x1c
        /*005a*/ 	.short	(.L_67 - .L_66)


	//   ....[0]....
.L_66:
        /*005c*/ 	.word	0x00000070


	//   ....[1]....
        /*0060*/ 	.word	0x00000120


	//----- nvinfo : EIATTR_CBANK_PARAM_SIZE
	.align		4
.L_67:
        /*0064*/ 	.byte	0x03, 0x19
        /*0066*/ 	.short	0x001c


	//----- nvinfo : EIATTR_PARAM_CBANK
	.align		4
        /*0068*/ 	.byte	0x04, 0x0a
        /*006a*/ 	.short	(.L_69 - .L_68)
	.align		4
.L_68:
        /*006c*/ 	.word	index@(.nv.constant0._Z18updateBiasesKernelPdS_di)
        /*0070*/ 	.short	0x0380
        /*0072*/ 	.short	0x001c


	//----- nvinfo : EIATTR_SW_WAR
	.align		4
.L_69:
        /*0074*/ 	.byte	0x04, 0x36
        /*0076*/ 	.short	(.L_71 - .L_70)
.L_70:
        /*0078*/ 	.word	0x00000008
.L_71:


//--------------------- .nv.info._Z25updateHiddenWeightsKernelPdS_S_dii --------------------------
	.section	.nv.info._Z25updateHiddenWeightsKernelPdS_S_dii,"",@"SHT_CUDA_INFO"
	.sectionflags	@""
	.align	4


	//----- nvinfo : EIATTR_CUDA_API_VERSION
	.align		4
        /*0000*/ 	.byte	0x04, 0x37
        /*0002*/ 	.short	(.L_73 - .L_72)
.L_72:
        /*0004*/ 	.word	0x00000082


	//----- nvinfo : EIATTR_KPARAM_INFO
	.align		4
.L_73:
        /*0008*/ 	.byte	0x04, 0x17
        /*000a*/ 	.short	(.L_75 - .L_74)
.L_74:
        /*000c*/ 	.word	0x00000000
        /*0010*/ 	.short	0x0005
        /*0012*/ 	.short	0x0024
        /*0014*/ 	.byte	0x00, 0xf0, 0x11, 0x00


	//----- nvinfo : EIATTR_KPARAM_INFO
	.align		4
.L_75:
        /*0018*/ 	.byte	0x04, 0x17
        /*001a*/ 	.short	(.L_77 - .L_76)
.L_76:
        /*001c*/ 	.word	0x00000000
        /*0020*/ 	.short	0x0004
        /*0022*/ 	.short	0x0020
        /*0024*/ 	.byte	0x00, 0xf0, 0x11, 0x00


	//----- nvinfo : EIATTR_KPARAM_INFO
	.align		4
.L_77:
        /*0028*/ 	.byte	0x04, 0x17
        /*002a*/ 	.short	(.L_79 - .L_78)
.L_78:
        /*002c*/ 	.word	0x00000000
        /*0030*/ 	.short	0x0003
        /*0032*/ 	.short	0x0018
        /*0034*/ 	.byte	0x00, 0xf0, 0x21, 0x00


	//----- nvinfo : EIATTR_KPARAM_INFO
	.align		4
.L_79:
        /*0038*/ 	.byte	0x04, 0x17
        /*003a*/ 	.short	(.L_81 - .L_80)
.L_80:
        /*003c*/ 	.word	0x00000000
        /*0040*/ 	.short	0x0002
        /*0042*/ 	.short	0x0010
        /*0044*/ 	.byte	0x00, 0xf5, 0x21, 0x00


	//----- nvinfo : EIATTR_KPARAM_INFO
	.align		4
.L_81:
        /*0048*/ 	.byte	0x04, 0x17
        /*004a*/ 	.short	(.L_83 - .L_82)
.L_82:
        /*004c*/ 	.word	0x00000000
        /*0050*/ 	.short	0x0001
        /*0052*/ 	.short	0x0008
        /*0054*/ 	.byte	0x00, 0xf5, 0x21, 0x00


	//----- nvinfo : EIATTR_KPARAM_INFO
	.align		4
.L_83:
        /*0058*/ 	.byte	0x04, 0x17
        /*005a*/ 	.short	(.L_85 - .L_84)
.L_84:
        /*005c*/ 	.word	0x00000000
        /*0060*/ 	.short	0x0000
        /*0062*/ 	.short	0x0000
        /*0064*/ 	.byte	0x00, 0xf5, 0x21, 0x00


	//----- nvinfo : EIATTR_SPARSE_MMA_MASK
	.align		4
.L_85:
        /*0068*/ 	.byte	0x03, 0x50
        /*006a*/ 	.short	0x0000


	//----- nvinfo : EIATTR_MAXREG_COUNT
	.align		4
        /*006c*/ 	.byte	0x03, 0x1b
        /*006e*/ 	.short	0x00ff


	//----- nvinfo : EIATTR_MERCURY_ISA_VERSION
	.align		4
        /*0070*/ 	.byte	0x03, 0x5f
        /*0072*/ 	.short	0x0101


	//----- nvinfo : EIATTR_VRC_CTA_INIT_COUNT
	.align		4
        /*0074*/ 	.byte	0x02, 0x4a
	.zero		1
	.zero		1


	//----- nvinfo : EIATTR_EXIT_INSTR_OFFSETS
	.align		4
        /*0078*/ 	.byte	0x04, 0x1c
        /*007a*/ 	.short	(.L_87 - .L_86)


	//   ....[0]....
.L_86:
        /*007c*/ 	.word	0x000000c0


	//   ....[1]....
        /*0080*/ 	.word	0x000001c0


	//----- nvinfo : EIATTR_CBANK_PARAM_SIZE
	.align		4
.L_87:
        /*0084*/ 	.byte	0x03, 0x19
        /*0086*/ 	.short	0x0028


	//----- nvinfo : EIATTR_PARAM_CBANK
	.align		4
        /*0088*/ 	.byte	0x04, 0x0a
        /*008a*/ 	.short	(.L_89 - .L_88)
	.align		4
.L_88:
        /*008c*/ 	.word	index@(.nv.constant0._Z25updateHiddenWeightsKernelPdS_S_dii)
        /*0090*/ 	.short	0x0380
        /*0092*/ 	.short	0x0028


	//----- nvinfo : EIATTR_SW_WAR
	.align		4
.L_89:
        /*0094*/ 	.byte	0x04, 0x36
        /*0096*/ 	.short	(.L_91 - .L_90)
.L_90:
        /*0098*/ 	.word	0x00000008
.L_91:


//--------------------- .nv.info._Z25updateOutputWeightsKernelPdS_S_dii --------------------------
	.section	.nv.info._Z25updateOutputWeightsKernelPdS_S_dii,"",@"SHT_CUDA_INFO"
	.sectionflags	@""
	.align	4


	//----- nvinfo : EIATTR_CUDA_API_VERSION
	.align		4
        /*0000*/ 	.byte	0x04, 0x37
        /*0002*/ 	.short	(.L_93 - .L_92)
.L_92:
        /*0004*/ 	.word	0x00000082


	//----- nvinfo : EIATTR_KPARAM_INFO
	.align		4
.L_93:
        /*0008*/ 	.byte	0x04, 0x17
        /*000a*/ 	.short	(.L_95 - .L_94)
.L_94:
        /*000c*/ 	.word	0x00000000
        /*0010*/ 	.short	0x0005
        /*0012*/ 	.short	0x0024
        /*0014*/ 	.byte	0x00, 0xf0, 0x11, 0x00


	//----- nvinfo : EIATTR_KPARAM_INFO
	.align		4
.L_95:
        /*0018*/ 	.byte	0x04, 0x17
        /*001a*/ 	.short	(.L_97 - .L_96)
.L_96:
        /*001c*/ 	.word	0x00000000
        /*0020*/ 	.short	0x0004
        /*0022*/ 	.short	0x0020
        /*0024*/ 	.byte	0x00, 0xf0, 0x11, 0x00


	//----- nvinfo : EIATTR_KPARAM_INFO
	.align		4
.L_97:
        /*0028*/ 	.byte	0x04, 0x17
        /*002a*/ 	.short	(.L_99 - .L_98)
.L_98:
        /*002c*/ 	.word	0x00000000
        /*0030*/ 	.short	0x0003
        /*0032*/ 	.short	0x0018
        /*0034*/ 	.byte	0x00, 0xf0, 0x21, 0x00


	//----- nvinfo : EIATTR_KPARAM_INFO
	.align		4
.L_99:
        /*0038*/ 	.byte	0x04, 0x17
        /*003a*/ 	.short	(.L_101 - .L_100)
.L_100:
        /*003c*/ 	.word	0x00000000
        /*0040*/ 	.short	0x0002
        /*0042*/ 	.short	0x0010
        /*0044*/ 	.byte	0x00, 0xf5, 0x21, 0x00


	//----- nvinfo : EIATTR_KPARAM_INFO
	.align		4
.L_101:
        /*0048*/ 	.byte	0x04, 0x17
        /*004a*/ 	.short	(.L_103 - .L_102)
.L_102:
        /*004c*/ 	.word	0x00000000
        /*0050*/ 	.short	0x0001
        /*0052*/ 	.short	0x0008
        /*0054*/ 	.byte	0x00, 0xf5, 0x21, 0x00


	//----- nvinfo : EIATTR_KPARAM_INFO
	.align		4
.L_103:
        /*0058*/ 	.byte	0x04, 0x17
        /*005a*/ 	.short	(.L_105 - .L_104)
.L_104:
        /*005c*/ 	.word	0x00000000
        /*0060*/ 	.short	0x0000
        /*0062*/ 	.short	0x0000
        /*0064*/ 	.byte	0x00, 0xf5, 0x21, 0x00


	//----- nvinfo : EIATTR_SPARSE_MMA_MASK
	.align		4
.L_105:
        /*0068*/ 	.byte	0x03, 0x50
        /*006a*/ 	.short	0x0000


	//----- nvinfo : EIATTR_MAXREG_COUNT
	.align		4
        /*006c*/ 	.byte	0x03, 0x1b
        /*006e*/ 	.short	0x00ff


	//----- nvinfo : EIATTR_MERCURY_ISA_VERSION
	.align		4
        /*0070*/ 	.byte	0x03, 0x5f
        /*0072*/ 	.short	0x0101


	//----- nvinfo : EIATTR_VRC_CTA_INIT_COUNT
	.align		4
        /*0074*/ 	.byte	0x02, 0x4a
	.zero		1
	.zero		1


	//----- nvinfo : EIATTR_EXIT_INSTR_OFFSETS
	.align		4
        /*0078*/ 	.byte	0x04, 0x1c
        /*007a*/ 	.short	(.L_107 - .L_106)


	//   ....[0]....
.L_106:
        /*007c*/ 	.word	0x000000c0


	//   ....[1]....
        /*0080*/ 	.word	0x000001c0


	//----- nvinfo : EIATTR_CBANK_PARAM_SIZE
	.align		4
.L_107:
        /*0084*/ 	.byte	0x03, 0x19
        /*0086*/ 	.short	0x0028


	//----- nvinfo : EIATTR_PARAM_CBANK
	.align		4
        /*0088*/ 	.byte	0x04, 0x0a
        /*008a*/ 	.short	(.L_109 - .L_108)
	.align		4
.L_108:
        /*008c*/ 	.word	index@(.nv.constant0._Z25updateOutputWeightsKernelPdS_S_dii)
        /*0090*/ 	.short	0x0380
        /*0092*/ 	.short	0x0028


	//----- nvinfo : EIATTR_SW_WAR
	.align		4
.L_109:
        /*0094*/ 	.byte	0x04, 0x36
        /*0096*/ 	.short	(.L_111 - .L_110)
.L_110:
        /*0098*/ 	.word	0x00000008
.L_111:


//--------------------- .nv.info._Z20hiddenGradientKernelPdS_S_S_ii --------------------------
	.section	.nv.info._Z20hiddenGradientKernelPdS_S_S_ii,"",@"SHT_CUDA_INFO"
	.sectionflags	@""
	.align	4


	//----- nvinfo : EIATTR_CUDA_API_VERSION
	.align		4
        /*0000*/ 	.byte	0x04, 0x37
        /*0002*/ 	.short	(.L_113 - .L_112)
.L_112:
        /*0004*/ 	.word	0x00000082


	//----- nvinfo : EIATTR_KPARAM_INFO
	.align		4
.L_113:
        /*0008*/ 	.byte	0x04, 0x17
        /*000a*/ 	.short	(.L_115 - .L_114)
.L_114:
        /*000c*/ 	.word	0x00000000
        /*0010*/ 	.short	0x0005
        /*0012*/ 	.short	0x0024
        /*0014*/ 	.byte	0x00, 0xf0, 0x11, 0x00


	//----- nvinfo : EIATTR_KPARAM_INFO
	.align		4
.L_115:
        /*0018*/ 	.byte	0x04, 0x17
        /*001a*/ 	.short	(.L_117 - .L_116)
.L_116:
        /*001c*/ 	.word	0x00000000
        /*0020*/ 	.short	0x0004
        /*0022*/ 	.short	0x0020
        /*0024*/ 	.byte	0x00, 0xf0, 0x11, 0x00


	//----- nvinfo : EIATTR_KPARAM_INFO
	.align		4
.L_117:
        /*0028*/ 	.byte	0x04, 0x17
        /*002a*/ 	.short	(.L_119 - .L_118)
.L_118:
        /*002c*/ 	.word	0x00000000
        /*0030*/ 	.short	0x0003
        /*0032*/ 	.short	0x0018
        /*0034*/ 	.byte	0x00, 0xf5, 0x21, 0x00


	//----- nvinfo : EIATTR_KPARAM_INFO
	.align		4
.L_119:
        /*0038*/ 	.byte	0x04, 0x17
        /*003a*/ 	.short	(.L_121 - .L_120)
.L_120:
        /*003c*/ 	.word	0x00000000
        /*0040*/ 	.short	0x0002
        /*0042*/ 	.short	0x0010
        /*0044*/ 	.byte	0x00, 0xf5, 0x21, 0x00


	//----- nvinfo : EIATTR_KPARAM_INFO
	.align		4
.L_121:
        /*0048*/ 	.byte	0x04, 0x17
        /*004a*/ 	.short	(.L_123 - .L_122)
.L_122:
        /*004c*/ 	.word	0x00000000
        /*0050*/ 	.short	0x0001
        /*0052*/ 	.short	0x0008
        /*0054*/ 	.byte	0x00, 0xf5, 0x21, 0x00


	//----- nvinfo : EIATTR_KPARAM_INFO
	.align		4
.L_123:
        /*0058*/ 	.byte	0x04, 0x17
        /*005a*/ 	.short	(.L_125 - .L_124)
.L_124:
        /*005c*/ 	.word	0x00000000
        /*0060*/ 	.short	0x0000
        /*0062*/ 	.short	0x0000
        /*0064*/ 	.byte	0x00, 0xf5, 0x21, 0x00


	//----- nvinfo : EIATTR_SPARSE_MMA_MASK
	.align		4
.L_125:
        /*0068*/ 	.byte	0x03, 0x50
        /*006a*/ 	.short	0x0000


	//----- nvinfo : EIATTR_MAXREG_COUNT
	.align		4
        /*006c*/ 	.byte	0x03, 0x1b
        /*006e*/ 	.short	0x00ff


	//----- nvinfo : EIATTR_MERCURY_ISA_VERSION
	.align		4
        /*0070*/ 	.byte	0x03, 0x5f
        /*0072*/ 	.short	0x0101


	//----- nvinfo : EIATTR_VRC_CTA_INIT_COUNT
	.align		4
        /*0074*/ 	.byte	0x02, 0x4a
	.zero		1
	.zero		1


	//----- nvinfo : EIATTR_EXIT_INSTR_OFFSETS
	.align		4
        /*0078*/ 	.byte	0x04, 0x1c
        /*007a*/ 	.short	(.L_127 - .L_126)


	//   ....[0]....
.L_126:
        /*007c*/ 	.word	0x00000070


	//   ....[1]....
        /*0080*/ 	.word	0x00000920


	//----- nvinfo : EIATTR_CBANK_PARAM_SIZE
	.align		4
.L_127:
        /*0084*/ 	.byte	0x03, 0x19
        /*0086*/ 	.short	0x0028


	//----- nvinfo : EIATTR_PARAM_CBANK
	.align		4
        /*0088*/ 	.byte	0x04, 0x0a
        /*008a*/ 	.short	(.L_129 - .L_128)
	.align		4
.L_128:
        /*008c*/ 	.word	index@(.nv.constant0._Z20hiddenGradientKernelPdS_S_S_ii)
        /*0090*/ 	.short	0x0380
        /*0092*/ 	.short	0x0028


	//----- nvinfo : EIATTR_SW_WAR
	.align		4
.L_129:
        /*0094*/ 	.byte	0x04, 0x36
        /*0096*/ 	.short	(.L_131 - .L_130)
.L_130:
        /*0098*/ 	.word	0x00000008
.L_131:


//--------------------- .nv.info._Z20outputGradientKernelPdS_S_i --------------------------
	.section	.nv.info._Z20outputGradientKernelPdS_S_i,"",@"SHT_CUDA_INFO"
	.sectionflags	@""
	.align	4


	//----- nvinfo : EIATTR_CUDA_API_VERSION
	.align		4
        /*0000*/ 	.byte	0x04, 0x37
        /*0002*/ 	.short	(.L_133 - .L_132)
.L_132:
        /*0004*/ 	.word	0x00000082


	//----- nvinfo : EIATTR_KPARAM_INFO
	.align		4
.L_133:
        /*0008*/ 	.byte	0x04, 0x17
        /*000a*/ 	.short	(.L_135 - .L_134)
.L_134:
        /*000c*/ 	.word	0x00000000
        /*0010*/ 	.short	0x0003
        /*0012*/ 	.short	0x0018
        /*0014*/ 	.byte	0x00, 0xf0, 0x11, 0x00


	//----- nvinfo : EIATTR_KPARAM_INFO
	.align		4
.L_135:
        /*0018*/ 	.byte	0x04, 0x17
        /*001a*/ 	.short	(.L_137 - .L_136)
.L_136:
        /*001c*/ 	.word	0x00000000
        /*0020*/ 	.short	0x0002
        /*0022*/ 	.short	0x0010
        /*0024*/ 	.byte	0x00, 0xf5, 0x21, 0x00


	//----- nvinfo : EIATTR_KPARAM_INFO
	.align		4
.L_137:
        /*0028*/ 	.byte	0x04, 0x17
        /*002a*/ 	.short	(.L_139 - .L_138)
.L_138:
        /*002c*/ 	.word	0x00000000
        /*0030*/ 	.short	0x0001
        /*0032*/ 	.short	0x0008
        /*0034*/ 	.byte	0x00, 0xf5, 0x21, 0x00


	//----- nvinfo : EIATTR_KPARAM_INFO
	.align		4
.L_139:
        /*0038*/ 	.byte	0x04, 0x17
        /*003a*/ 	.short	(.L_141 - .L_140)
.L_140:
        /*003c*/ 	.word	0x00000000
        /*0040*/ 	.short	0x0000
        /*0042*/ 	.short	0x0000
        /*0044*/ 	.byte	0x00, 0xf5, 0x21, 0x00


	//----- nvinfo : EIATTR_SPARSE_MMA_MASK
	.align		4
.L_141:
        /*0048*/ 	.byte	0x03, 0x50
        /*004a*/ 	.short	0x0000


	//----- nvinfo : EIATTR_MAXREG_COUNT
	.align		4
        /*004c*/ 	.byte	0x03, 0x1b
        /*004e*/ 	.short	0x00ff


	//----- nvinfo : EIATTR_MERCURY_ISA_VERSION
	.align		4
        /*0050*/ 	.byte	0x03, 0x5f
        /*0052*/ 	.short	0x0101


	//----- nvinfo : EIATTR_VRC_CTA_INIT_COUNT
	.align		4
        /*0054*/ 	.byte	0x02, 0x4a
	.zero		1
	.zero		1


	//----- nvinfo : EIATTR_EXIT_INSTR_OFFSETS
	.align		4
        /*0058*/ 	.byte	0x04, 0x1c
        /*005a*/ 	.short	(.L_143 - .L_142)


	//   ....[0]....
.L_142:
        /*005c*/ 	.word	0x00000070


	//   ....[1]....
        /*0060*/ 	.word	0x00000130


	//----- nvinfo : EIATTR_CBANK_PARAM_SIZE
	.align		4
.L_143:
        /*0064*/ 	.byte	0x03, 0x19
        /*0066*/ 	.short	0x001c


	//----- nvinfo : EIATTR_PARAM_CBANK
	.align		4
        /*0068*/ 	.byte	0x04, 0x0a
        /*006a*/ 	.short	(.L_145 - .L_144)
	.align		4
.L_144:
        /*006c*/ 	.word	index@(.nv.constant0._Z20outputGradientKernelPdS_S_i)
        /*0070*/ 	.short	0x0380
        /*0072*/ 	.short	0x001c


	//----- nvinfo : EIATTR_SW_WAR
	.align		4
.L_145:
        /*0074*/ 	.byte	0x04, 0x36
        /*0076*/ 	.short	(.L_147 - .L_146)
.L_146:
        /*0078*/ 	.word	0x00000008
.L_147:


//--------------------- .nv.info._Z13softmaxKernelPdi --------------------------
	.section	.nv.info._Z13softmaxKernelPdi,"",@"SHT_CUDA_INFO"
	.sectionflags	@""
	.align	4


	//----- nvinfo : EIATTR_CUDA_API_VERSION
	.align		4
        /*0000*/ 	.byte	0x04, 0x37
        /*0002*/ 	.short	(.L_149 - .L_148)
.L_148:
        /*0004*/ 	.word	0x00000082


	//----- nvinfo : EIATTR_KPARAM_INFO
	.align		4
.L_149:
        /*0008*/ 	.byte	0x04, 0x17
        /*000a*/ 	.short	(.L_151 - .L_150)
.L_150:
        /*000c*/ 	.word	0x00000000
        /*0010*/ 	.short	0x0001
        /*0012*/ 	.short	0x0008
        /*0014*/ 	.byte	0x00, 0xf0, 0x11, 0x00


	//----- nvinfo : EIATTR_KPARAM_INFO
	.align		4
.L_151:
        /*0018*/ 	.byte	0x04, 0x17
        /*001a*/ 	.short	(.L_153 - .L_152)
.L_152:
        /*001c*/ 	.word	0x00000000
        /*0020*/ 	.short	0x0000
        /*0022*/ 	.short	0x0000
        /*0024*/ 	.byte	0x00, 0xf5, 0x21, 0x00


	//----- nvinfo : EIATTR_SPARSE_MMA_MASK
	.align		4
.L_153:
        /*0028*/ 	.byte	0x03, 0x50
        /*002a*/ 	.short	0x0000


	//----- nvinfo : EIATTR_MAXREG_COUNT
	.align		4
        /*002c*/ 	.byte	0x03, 0x1b
        /*002e*/ 	.short	0x00ff


	//----- nvinfo : EIATTR_MERCURY_ISA_VERSION
	.align		4
        /*0030*/ 	.byte	0x03, 0x5f
        /*0032*/ 	.short	0x0101


	//----- nvinfo : EIATTR_VRC_CTA_INIT_COUNT
	.align		4
        /*0034*/ 	.byte	0x02, 0x4a
	.zero		1
	.zero		1


	//----- nvinfo : EIATTR_EXIT_INSTR_OFFSETS
	.align		4
        /*0038*/ 	.byte	0x04, 0x1c
        /*003a*/ 	.short	(.L_155 - .L_154)


	//   ....[0]....
.L_154:
        /*003c*/ 	.word	0x00001750


	//   ....[1]....
        /*0040*/ 	.word	0x000018e0


	//----- nvinfo : EIATTR_CRS_STACK_SIZE
	.align		4
.L_155:
        /*0044*/ 	.byte	0x04, 0x1e
        /*0046*/ 	.short	(.L_157 - .L_156)
.L_156:
        /*0048*/ 	.word	0x00000000


	//----- nvinfo : EIATTR_CBANK_PARAM_SIZE
	.align		4
.L_157:
        /*004c*/ 	.byte	0x03, 0x19
        /*004e*/ 	.short	0x000c


	//----- nvinfo : EIATTR_PARAM_CBANK
	.align		4
        /*0050*/ 	.byte	0x04, 0x0a
        /*0052*/ 	.short	(.L_159 - .L_158)
	.align		4
.L_158:
        /*0054*/ 	.word	index@(.nv.constant0._Z13softmaxKernelPdi)
        /*0058*/ 	.short	0x0380
        /*005a*/ 	.short	0x000c


	//----- nvinfo : EIATTR_SW_WAR
	.align		4
.L_159:
        /*005c*/ 	.byte	0x04, 0x36
        /*005e*/ 	.short	(.L_161 - .L_160)
.L_160:
        /*0060*/ 	.word	0x00000008
.L_161:


//--------------------- .nv.info._Z19forwardOutputKernelPdS_S_S_ii --------------------------
	.section	.nv.info._Z19forwardOutputKernelPdS_S_S_ii,"",@"SHT_CUDA_INFO"
	.sectionflags	@""
	.align	4


	//----- nvinfo : EIATTR_CUDA_API_VERSION
	.align		4
        /*0000*/ 	.byte	0x04, 0x37
        /*0002*/ 	.short	(.L_163 - .L_162)
.L_162:
        /*0004*/ 	.word	0x00000082


	//----- nvinfo : EIATTR_KPARAM_INFO
	.align		4
.L_163:
        /*0008*/ 	.byte	0x04, 0x17
        /*000a*/ 	.short	(.L_165 - .L_164)
.L_164:
        /*000c*/ 	.word	0x00000000
        /*0010*/ 	.short	0x0005
        /*0012*/ 	.short	0x0024
        /*0014*/ 	.byte	0x00, 0xf0, 0x11, 0x00


	//----- nvinfo : EIATTR_KPARAM_INFO
	.align		4
.L_165:
        /*0018*/ 	.byte	0x04, 0x17
        /*001a*/ 	.short	(.L_167 - .L_166)
.L_166:
        /*001c*/ 	.word	0x00000000
        /*0020*/ 	.short	0x0004
        /*0022*/ 	.short	0x0020
        /*0024*/ 	.byte	0x00, 0xf0, 0x11, 0x00


	//----- nvinfo : EIATTR_KPARAM_INFO
	.align		4
.L_167:
        /*0028*/ 	.byte	0x04, 0x17
        /*002a*/ 	.short	(.L_169 - .L_168)
.L_168:
        /*002c*/ 	.word	0x00000000
        /*0030*/ 	.short	0x0003
        /*0032*/ 	.short	0x0018
        /*0034*/ 	.byte	0x00, 0xf5, 0x21, 0x00


	//----- nvinfo : EIATTR_KPARAM_INFO
	.align		4
.L_169:
        /*0038*/ 	.byte	0x04, 0x17
        /*003a*/ 	.short	(.L_171 - .L_170)
.L_170:
        /*003c*/ 	.word	0x00000000
        /*0040*/ 	.short	0x0002
        /*0042*/ 	.short	0x0010
        /*0044*/ 	.byte	0x00, 0xf5, 0x21, 0x00


	//----- nvinfo : EIATTR_KPARAM_INFO
	.align		4
.L_171:
        /*0048*/ 	.byte	0x04, 0x17
        /*004a*/ 	.short	(.L_173 - .L_172)
.L_172:
        /*004c*/ 	.word	0x00000000
        /*0050*/ 	.short	0x0001
        /*0052*/ 	.short	0x0008
        /*0054*/ 	.byte	0x00, 0xf5, 0x21, 0x00


	//----- nvinfo : EIATTR_KPARAM_INFO
	.align		4
.L_173:
        /*0058*/ 	.byte	0x04, 0x17
        /*005a*/ 	.short	(.L_175 - .L_174)
.L_174:
        /*005c*/ 	.word	0x00000000
        /*0060*/ 	.short	0x0000
        /*0062*/ 	.short	0x0000
        /*0064*/ 	.byte	0x00, 0xf5, 0x21, 0x00


	//----- nvinfo : EIATTR_SPARSE_MMA_MASK
	.align		4
.L_175:
        /*0068*/ 	.byte	0x03, 0x50
        /*006a*/ 	.short	0x0000


	//----- nvinfo : EIATTR_MAXREG_COUNT
	.align		4
        /*006c*/ 	.byte	0x03, 0x1b
        /*006e*/ 	.short	0x00ff


	//----- nvinfo : EIATTR_MERCURY_ISA_VERSION
	.align		4
        /*0070*/ 	.byte	0x03, 0x5f
        /*0072*/ 	.short	0x0101


	//----- nvinfo : EIATTR_VRC_CTA_INIT_COUNT
	.align		4
        /*0074*/ 	.byte	0x02, 0x4a
	.zero		1
	.zero		1


	//----- nvinfo : EIATTR_EXIT_INSTR_OFFSETS
	.align		4
        /*0078*/ 	.byte	0x04, 0x1c
        /*007a*/ 	.short	(.L_177 - .L_176)


	//   ....[0]....
.L_176:
        /*007c*/ 	.word	0x00000070


	//   ....[1]....
        /*0080*/ 	.word	0x00000110


	//   ....[2]....
        /*0084*/ 	.word	0x000006d0


	//   ....[3]....
        /*0088*/ 	.word	0x00000980


	//   ....[4]....
        /*008c*/ 	.word	0x00000b30


	//   ....[5]....
        /*0090*/ 	.word	0x00000c80


	//----- nvinfo : EIATTR_CBANK_PARAM_SIZE
	.align		4
.L_177:
        /*0094*/ 	.byte	0x03, 0x19
        /*0096*/ 	.short	0x0028


	//----- nvinfo : EIATTR_PARAM_CBANK
	.align		4
        /*0098*/ 	.byte	0x04, 0x0a
        /*009a*/ 	.short	(.L_179 - .L_178)
	.align		4
.L_178:
        /*009c*/ 	.word	index@(.nv.constant0._Z19forwardOutputKernelPdS_S_S_ii)
        /*00a0*/ 	.short	0x0380
        /*00a2*/ 	.short	0x0028


	//----- nvinfo : EIATTR_SW_WAR
	.align		4
.L_179:
        /*00a4*/ 	.byte	0x04, 0x36
        /*00a6*/ 	.short	(.L_181 - .L_180)
.L_180:
        /*00a8*/ 	.word	0x00000008
.L_181:


//--------------------- .nv.info._Z19forwardHiddenKernelPdS_S_S_ii --------------------------
	.section	.nv.info._Z19forwardHiddenKernelPdS_S_S_ii,"",@"SHT_CUDA_INFO"
	.sectionflags	@""
	.align	4


	//----- nvinfo : EIATTR_CUDA_API_VERSION
	.align		4
        /*0000*/ 	.byte	0x04, 0x37
        /*0002*/ 	.short	(.L_183 - .L_182)
.L_182:
        /*0004*/ 	.word	0x00000082


	//----- nvinfo : EIATTR_KPARAM_INFO
	.align		4
.L_183:
        /*0008*/ 	.byte	0x04, 0x17
        /*000a*/ 	.short	(.L_185 - .L_184)
.L_184:
        /*000c*/ 	.word	0x00000000
        /*0010*/ 	.short	0x0005
        /*0012*/ 	.short	0x0024
        /*0014*/ 	.byte	0x00, 0xf0, 0x11, 0x00


	//----- nvinfo : EIATTR_KPARAM_INFO
	.align		4
.L_185:
        /*0018*/ 	.byte	0x04, 0x17
        /*001a*/ 	.short	(.L_187 - .L_186)
.L_186:
        /*001c*/ 	.word	0x00000000
        /*0020*/ 	.short	0x0004
        /*0022*/ 	.short	0x0020
        /*0024*/ 	.byte	0x00, 0xf0, 0x11, 0x00


	//----- nvinfo : EIATTR_KPARAM_INFO
	.align		4
.L_187:
        /*0028*/ 	.byte	0x04, 0x17
        /*002a*/ 	.short	(.L_189 - .L_188)
.L_188:
        /*002c*/ 	.word	0x00000000
        /*0030*/ 	.short	0x0003
        /*0032*/ 	.short	0x0018
        /*0034*/ 	.byte	0x00, 0xf5, 0x21, 0x00


	//----- nvinfo : EIATTR_KPARAM_INFO
	.align		4
.L_189:
        /*0038*/ 	.byte	0x04, 0x17
        /*003a*/ 	.short	(.L_191 - .L_190)
.L_190:
        /*003c*/ 	.word	0x00000000
        /*0040*/ 	.short	0x0002
        /*0042*/ 	.short	0x0010
        /*0044*/ 	.byte	0x00, 0xf5, 0x21, 0x00


	//----- nvinfo : EIATTR_KPARAM_INFO
	.align		4
.L_191:
        /*0048*/ 	.byte	0x04, 0x17
        /*004a*/ 	.short	(.L_193 - .L_192)
.L_192:
        /*004c*/ 	.word	0x00000000
        /*0050*/ 	.short	0x0001
        /*0052*/ 	.short	0x0008
        /*0054*/ 	.byte	0x00, 0xf5, 0x21, 0x00


	//----- nvinfo : EIATTR_KPARAM_INFO
	.align		4
.L_193:
        /*0058*/ 	.byte	0x04, 0x17
        /*005a*/ 	.short	(.L_195 - .L_194)
.L_194:
        /*005c*/ 	.word	0x00000000
        /*0060*/ 	.short	0x0000
        /*0062*/ 	.short	0x0000
        /*0064*/ 	.byte	0x00, 0xf5, 0x21, 0x00


	//----- nvinfo : EIATTR_SPARSE_MMA_MASK
	.align		4
.L_195:
        /*0068*/ 	.byte	0x03, 0x50
        /*006a*/ 	.short	0x0000


	//----- nvinfo : EIATTR_MAXREG_COUNT
	.align		4
        /*006c*/ 	.byte	0x03, 0x1b
        /*006e*/ 	.short	0x00ff


	//----- nvinfo : EIATTR_MERCURY_ISA_VERSION
	.align		4
        /*0070*/ 	.byte	0x03, 0x5f
        /*0072*/ 	.short	0x0101


	//----- nvinfo : EIATTR_VRC_CTA_INIT_COUNT
	.align		4
        /*0074*/ 	.byte	0x02, 0x4a
	.zero		1
	.zero		1


	//----- nvinfo : EIATTR_EXIT_INSTR_OFFSETS
	.align		4
        /*0078*/ 	.byte	0x04, 0x1c
        /*007a*/ 	.short	(.L_197 - .L_196)


	//   ....[0]....
.L_196:
        /*007c*/ 	.word	0x00000070


	//   ....[1]....
        /*0080*/ 	.word	0x00000110


	//   ....[2]....
        /*0084*/ 	.word	0x000006d0


	//   ....[3]....
        /*0088*/ 	.word	0x00000980


	//   ....[4]....
        /*008c*/ 	.word	0x00000b30


	//   ....[5]....
        /*0090*/ 	.word	0x00000c80


	//----- nvinfo : EIATTR_CBANK_PARAM_SIZE
	.align		4
.L_197:
        /*0094*/ 	.byte	0x03, 0x19
        /*0096*/ 	.short	0x0028


	//----- nvinfo : EIATTR_PARAM_CBANK
	.align		4
        /*0098*/ 	.byte	0x04, 0x0a
        /*009a*/ 	.short	(.L_199 - .L_198)
	.align		4
.L_198:
        /*009c*/ 	.word	index@(.nv.constant0._Z19forwardHiddenKernelPdS_S_S_ii)
        /*00a0*/ 	.short	0x0380
        /*00a2*/ 	.short	0x0028


	//----- nvinfo : EIATTR_SW_WAR
	.align		4
.L_199:
        /*00a4*/ 	.byte	0x04, 0x36
        /*00a6*/ 	.short	(.L_201 - .L_200)
.L_200:
        /*00a8*/ 	.word	0x00000008
.L_201:


//--------------------- .nv.info._Z10reluKernelPdi --------------------------
	.section	.nv.info._Z10reluKernelPdi,"",@"SHT_CUDA_INFO"
	.sectionflags	@""
	.align	4


	//----- nvinfo : EIATTR_CUDA_API_VERSION
	.align		4
        /*0000*/ 	.byte	0x04, 0x37
        /*0002*/ 	.short	(.L_203 - .L_202)
.L_202:
        /*0004*/ 	.word	0x00000082


	//----- nvinfo : EIATTR_KPARAM_INFO
	.align		4
.L_203:
        /*0008*/ 	.byte	0x04, 0x17
        /*000a*/ 	.short	(.L_205 - .L_204)
.L_204:
        /*000c*/ 	.word	0x00000000
        /*0010*/ 	.short	0x0001
        /*0012*/ 	.short	0x0008
        /*0014*/ 	.byte	0x00, 0xf0, 0x11, 0x00


	//----- nvinfo : EIATTR_KPARAM_INFO
	.align		4
.L_205:
        /*0018*/ 	.byte	0x04, 0x17
        /*001a*/ 	.short	(.L_207 - .L_206)
.L_206:
        /*001c*/ 	.word	0x00000000
        /*0020*/ 	.short	0x0000
        /*0022*/ 	.short	0x0000
        /*0024*/ 	.byte	0x00, 0xf5, 0x21, 0x00


	//----- nvinfo : EIATTR_SPARSE_MMA_MASK
	.align		4
.L_207:
        /*0028*/ 	.byte	0x03, 0x50
        /*002a*/ 	.short	0x0000


	//----- nvinfo : EIATTR_MAXREG_COUNT
	.align		4
        /*002c*/ 	.byte	0x03, 0x1b
        /*002e*/ 	.short	0x00ff


	//----- nvinfo : EIATTR_MERCURY_ISA_VERSION
	.align		4
        /*0030*/ 	.byte	0x03, 0x5f
        /*0032*/ 	.short	0x0101


	//----- nvinfo : EIATTR_VRC_CTA_INIT_COUNT
	.align		4
        /*0034*/ 	.byte	0x02, 0x4a
	.zero		1
	.zero		1


	//----- nvinfo : EIATTR_EXIT_INSTR_OFFSETS
	.align		4
        /*0038*/ 	.byte	0x04, 0x1c
        /*003a*/ 	.short	(.L_209 - .L_208)


	//   ....[0]....
.L_208:
        /*003c*/ 	.word	0x00000070


	//   ....[1]....
        /*0040*/ 	.word	0x00000140


	//----- nvinfo : EIATTR_CBANK_PARAM_SIZE
	.align		4
.L_209:
        /*0044*/ 	.byte	0x03, 0x19
        /*0046*/ 	.short	0x000c


	//----- nvinfo : EIATTR_PARAM_CBANK
	.align		4
        /*0048*/ 	.byte	0x04, 0x0a
        /*004a*/ 	.short	(.L_211 - .L_210)
	.align		4
.L_210:
        /*004c*/ 	.word	index@(.nv.constant0._Z10reluKernelPdi)
        /*0050*/ 	.short	0x0380
        /*0052*/ 	.short	0x000c


	//----- nvinfo : EIATTR_SW_WAR
	.align		4
.L_211:
        /*0054*/ 	.byte	0x04, 0x36
        /*0056*/ 	.short	(.L_213 - .L_212)
.L_212:
        /*0058*/ 	.word	0x00000008
.L_213:


//--------------------- .nv.callgraph             --------------------------
	.section	.nv.callgraph,"",@"SHT_CUDA_CALLGRAPH"
	.align	4
	.sectionentsize	8
	.align		4
        /*0000*/ 	.word	0x00000000
	.align		4
        /*0004*/ 	.word	0xffffffff
	.align		4
        /*0008*/ 	.word	0x00000000
	.align		4
        /*000c*/ 	.word	0xfffffffe
	.align		4
        /*0010*/ 	.word	0x00000000
	.align		4
        /*0014*/ 	.word	0xfffffffd
	.align		4
        /*0018*/ 	.word	0x00000000
	.align		4
        /*001c*/ 	.word	0xfffffffc


//--------------------- .text._Z18updateBiasesKernelPdS_di --------------------------
	.section	.text._Z18updateBiasesKernelPdS_di,"ax",@progbits
	.align	128
        .global         _Z18updateBiasesKernelPdS_di
        .type           _Z18updateBiasesKernelPdS_di,@function
        .size           _Z18updateBiasesKernelPdS_di,(.L_x_43 - _Z18updateBiasesKernelPdS_di)
        .other          _Z18updateBiasesKernelPdS_di,@"STO_CUDA_ENTRY STV_DEFAULT"
_Z18updateBiasesKernelPdS_di:
.text._Z18updateBiasesKernelPdS_di:
[----:B------:R-:W-:Y:S01]  /*0000*/  LDC R1, c[0x0][0x37c] ;  /* 0x0000df00ff017b82 */ /* 0x000fe20000000800 */
[----:B------:R-:W0:Y:S07]  /*0010*/  S2R R0, SR_TID.X ;  /* 0x0000000000007919 */ /* 0x000e2e0000002100 */
[----:B------:R-:W0:Y:S01]  /*0020*/  S2UR UR4, SR_CTAID.X ;  /* 0x00000000000479c3 */ /* 0x000e220000002500 */
[----:B------:R-:W1:Y:S07]  /*0030*/  LDCU UR5, c[0x0][0x398] ;  /* 0x00007300ff0577ac */ /* 0x000e6e0008000800 */
[----:B------:R-:W0:Y:S02]  /*0040*/  LDC R7, c[0x0][0x360] ;  /* 0x0000d800ff077b82 */ /* 0x000e240000000800 */
[----:B0-----:R-:W-:-:S05]  /*0050*/  IMAD R7, R7, UR4, R0 ;  /* 0x0000000407077c24 */ /* 0x001fca000f8e0200 */
[----:B-1----:R-:W-:-:S13]  /*0060*/  ISETP.GE.AND P0, PT, R7, UR5, PT ;  /* 0x0000000507007c0c */ /* 0x002fda000bf06270 */
[----:B------:R-:W-:Y:S05]  /*0070*/  @P0 EXIT ;  /* 0x000000000000094d */ /* 0x000fea0003800000 */
[----:B------:R-:W0:Y:S01]  /*0080*/  LDC.64 R2, c[0x0][0x388] ;  /* 0x0000e200ff027b82 */ /* 0x000e220000000a00 */
[----:B------:R-:W1:Y:S01]  /*0090*/  LDCU.64 UR4, c[0x0][0x358] ;  /* 0x00006b00ff0477ac */ /* 0x000e620008000a00 */
[----:B------:R-:W2:Y:S06]  /*00a0*/  LDCU.64 UR6, c[0x0][0x390] ;  /* 0x00007200ff0677ac */ /* 0x000eac0008000a00 */
[----:B------:R-:W3:Y:S01]  /*00b0*/  LDC.64 R4, c[0x0][0x380] ;  /* 0x0000e000ff047b82 */ /* 0x000ee20000000a00 */
[----:B0-----:R-:W-:-:S06]  /*00c0*/  IMAD.WIDE R2, R7, 0x8, R2 ;  /* 0x0000000807027825 */ /* 0x001fcc00078e0202 */
[----:B-1----:R-:W2:Y:S01]  /*00d0*/  LDG.E.64 R2, desc[UR4][R2.64] ;  /* 0x0000000402027981 */ /* 0x002ea2000c1e1b00 */
[----:B---3--:R-:W-:-:S05]  /*00e0*/  IMAD.WIDE R4, R7, 0x8, R4 ;  /* 0x0000000807047825 */ /* 0x008fca00078e0204 */
[----:B------:R-:W2:Y:S02]  /*00f0*/  LDG.E.64 R6, desc[UR4][R4.64] ;  /* 0x0000000404067981 */ /* 0x000ea4000c1e1b00 */
[----:B--2---:R-:W-:-:S07]  /*0100*/  DFMA R6, -R2, UR6, R6 ;  /* 0x0000000602067c2b */ /* 0x004fce0008000106 */
[----:B------:R-:W-:Y:S01]  /*0110*/  STG.E.64 desc[UR4][R4.64], R6 ;  /* 0x0000000604007986 */ /* 0x000fe2000c101b04 */
[----:B------:R-:W-:Y:S05]  /*0120*/  EXIT ;  /* 0x000000000000794d */ /* 0x000fea0003800000 */
.L_x_0:
[----:B------:R-:W-:-:S00]  /*0130*/  BRA `(.L_x_0) ;  /* 0xfffffffc00fc7947 */ /* 0x000fc0000383ffff */
[----:B------:R-:W-:-:S00]  /*0140*/  NOP ;  /* 0x0000000000007918 */ /* 0x000fc00000000000 */
        /* <DEDUP_REMOVED lines=11> */
.L_x_43:


//--------------------- .text._Z25updateHiddenWeightsKernelPdS_S_dii --------------------------
	.section	.text._Z25updateHiddenWeightsKernelPdS_S_dii,"ax",@progbits
	.align	128
        .global         _Z25updateHiddenWeightsKernelPdS_S_dii
        .type           _Z25updateHiddenWeightsKernelPdS_S_dii,@function
        .size           _Z25updateHiddenWeightsKernelPdS_S_dii,(.L_x_44 - _Z25updateHiddenWeightsKernelPdS_S_dii)
        .other          _Z25updateHiddenWeightsKernelPdS_S_dii,@"STO_CUDA_ENTRY STV_DEFAULT"
_Z25updateHiddenWeightsKernelPdS_S_dii:
.text._Z25updateHiddenWeightsKernelPdS_S_dii:
[----:B------:R-:W-:Y:S01]  /*0000*/  LDC R1, c[0x0][0x37c] ;  /* 0x0000df00ff017b82 */ /* 0x000fe20000000800 */
[----:B------:R-:W0:Y:S07]  /*0010*/  S2R R3, SR_TID.Y ;  /* 0x0000000000037919 */ /* 0x000e2e0000002200 */
[----:B------:R-:W1:Y:S01]  /*0020*/  LDC R5, c[0x0][0x360] ;  /* 0x0000d800ff057b82 */ /* 0x000e620000000800 */
[----:B------:R-:W2:Y:S01]  /*0030*/  LDCU.64 UR6, c[0x0][0x3a0] ;  /* 0x00007400ff0677ac */ /* 0x000ea20008000a00 */
[----:B------:R-:W1:Y:S06]  /*0040*/  S2R R2, SR_TID.X ;  /* 0x0000000000027919 */ /* 0x000e6c0000002100 */
[----:B------:R-:W0:Y:S08]  /*0050*/  S2UR UR5, SR_CTAID.Y ;  /* 0x00000000000579c3 */ /* 0x000e300000002600 */
[----:B------:R-:W0:Y:S08]  /*0060*/  LDC R0, c[0x0][0x364] ;  /* 0x0000d900ff007b82 */ /* 0x000e300000000800 */
[----:B------:R-:W1:Y:S01]  /*0070*/  S2UR UR4, SR_CTAID.X ;  /* 0x00000000000479c3 */ /* 0x000e620000002500 */
[----:B0-----:R-:W-:-:S05]  /*0080*/  IMAD R0, R0, UR5, R3 ;  /* 0x0000000500007c24 */ /* 0x001fca000f8e0203 */
[----:B--2---:R-:W-:Y:S01]  /*0090*/  ISETP.GE.AND P0, PT, R0, UR6, PT ;  /* 0x0000000600007c0c */ /* 0x004fe2000bf06270 */
[----:B-1----:R-:W-:-:S05]  /*00a0*/  IMAD R5, R5, UR4, R2 ;  /* 0x0000000405057c24 */ /* 0x002fca000f8e0202 */
[----:B------:R-:W-:-:S13]  /*00b0*/  ISETP.GE.OR P0, PT, R5, UR7, P0 ;  /* 0x0000000705007c0c */ /* 0x000fda0008706670 */
[----:B------:R-:W-:Y:S05]  /*00c0*/  @P0 EXIT ;  /* 0x000000000000094d */ /* 0x000fea0003800000 */
[----:B------:R-:W0:Y:S01]  /*00d0*/  LDC.64 R2, c[0x0][0x388] ;  /* 0x0000e200ff027b82 */ /* 0x000e220000000a00 */
[----:B------:R-:W1:Y:S07]  /*00e0*/  LDCU.64 UR4, c[0x0][0x358] ;  /* 0x00006b00ff0477ac */ /* 0x000e6e0008000a00 */
[----:B------:R-:W2:Y:S08]  /*00f0*/  LDC.64 R6, c[0x0][0x390] ;  /* 0x0000e400ff067b82 */ /* 0x000eb00000000a00 */
[----:B------:R-:W3:Y:S01]  /*0100*/  LDC.64 R8, c[0x0][0x380] ;  /* 0x0000e000ff087b82 */ /* 0x000ee20000000a00 */
[----:B0-----:R-:W-:-:S04]  /*0110*/  IMAD.WIDE R2, R5, 0x8, R2 ;  /* 0x0000000805027825 */ /* 0x001fc800078e0202 */
[----:B------:R-:W-:Y:S02]  /*0120*/  IMAD R5, R5, UR6, R0 ;  /* 0x0000000605057c24 */ /* 0x000fe4000f8e0200 */
[----:B-1----:R-:W4:Y:S01]  /*0130*/  LDG.E.64 R2, desc[UR4][R2.64] ;  /* 0x0000000402027981 */ /* 0x002f22000c1e1b00 */
[----:B--2---:R-:W-:-:S06]  /*0140*/  IMAD.WIDE.U32 R6, R0, 0x8, R6 ;  /* 0x0000000800067825 */ /* 0x004fcc00078e0006 */
[----:B------:R-:W2:Y:S01]  /*0150*/  LDG.E.64 R6, desc[UR4][R6.64] ;  /* 0x0000000406067981 */ /* 0x000ea2000c1e1b00 */
[----:B---3--:R-:W-:Y:S02]  /*0160*/  IMAD.WIDE R8, R5, 0x8, R8 ;  /* 0x0000000805087825 */ /* 0x008fe400078e0208 */
[----:B------:R-:W4:Y:S03]  /*0170*/  LDC.64 R4, c[0x0][0x398] ;  /* 0x0000e600ff047b82 */ /* 0x000f260000000a00 */
[----:B------:R-:W2:Y:S01]  /*0180*/  LDG.E.64 R10, desc[UR4][R8.64] ;  /* 0x00000004080a7981 */ /* 0x000ea2000c1e1b00 */
[----:B----4-:R-:W-:-:S08]  /*0190*/  DMUL R4, R2, R4 ;  /* 0x0000000402047228 */ /* 0x010fd00000000000 */
[----:B--2---:R-:W-:-:S07]  /*01a0*/  DFMA R4, -R4, R6, R10 ;  /* 0x000000060404722b */ /* 0x004fce000000010a */
[----:B------:R-:W-:Y:S01]  /*01b0*/  STG.E.64 desc[UR4][R8.64], R4 ;  /* 0x0000000408007986 */ /* 0x000fe2000c101b04 */
[----:B------:R-:W-:Y:S05]  /*01c0*/  EXIT ;  /* 0x000000000000794d */ /* 0x000fea0003800000 */
.L_x_1:
        /* <DEDUP_REMOVED lines=11> */
.L_x_44:


//--------------------- .text._Z25updateOutputWeightsKernelPdS_S_dii --------------------------
	.section	.text._Z25updateOutputWeightsKernelPdS_S_dii,"ax",@progbits
	.align	128
        .global         _Z25updateOutputWeightsKernelPdS_S_dii
        .type           _Z25updateOutputWeightsKernelPdS_S_dii,@function
        .size           _Z25updateOutputWeightsKernelPdS_S_dii,(.L_x_45 - _Z25updateOutputWeightsKernelPdS_S_dii)
        .other          _Z25updateOutputWeightsKernelPdS_S_dii,@"STO_CUDA_ENTRY STV_DEFAULT"
_Z25updateOutputWeightsKernelPdS_S_dii:
.text._Z25updateOutputWeightsKernelPdS_S_dii:
        /* <DEDUP_REMOVED lines=29> */
.L_x_2:
        /* <DEDUP_REMOVED lines=11> */
.L_x_45:


//--------------------- .text._Z20hiddenGradientKernelPdS_S_S_ii --------------------------
	.section	.text._Z20hiddenGradientKernelPdS_S_S_ii,"ax",@progbits
	.align	128
        .global         _Z20hiddenGradientKernelPdS_S_S_ii
        .type           _Z20hiddenGradientKernelPdS_S_S_ii,@function
        .size           _Z20hiddenGradientKernelPdS_S_S_ii,(.L_x_46 - _Z20hiddenGradientKernelPdS_S_S_ii)
        .other          _Z20hiddenGradientKernelPdS_S_S_ii,@"STO_CUDA_ENTRY STV_DEFAULT"
_Z20hiddenGradientKernelPdS_S_S_ii:
.text._Z20hiddenGradientKernelPdS_S_S_ii:
[----:B------:R-:W-:Y:S01]  /*0000*/  LDC R1, c[0x0][0x37c] ;  /* 0x0000df00ff017b82 */ /* 0x000fe20000000800 */
[----:B------:R-:W0:Y:S07]  /*0010*/  S2R R2, SR_TID.X ;  /* 0x0000000000027919 */ /* 0x000e2e0000002100 */
[----:B------:R-:W0:Y:S08]  /*0020*/  S2UR UR4, SR_CTAID.X ;  /* 0x00000000000479c3 */ /* 0x000e300000002500 */
[----:B------:R-:W0:Y:S08]  /*0030*/  LDC R7, c[0x0][0x360] ;  /* 0x0000d800ff077b82 */ /* 0x000e300000000800 */
[----:B------:R-:W1:Y:S01]  /*0040*/  LDC R0, c[0x0][0x3a0] ;  /* 0x0000e800ff007b82 */ /* 0x000e620000000800 */
[----:B0-----:R-:W-:-:S05]  /*0050*/  IMAD R7, R7, UR4, R2 ;  /* 0x0000000407077c24 */ /* 0x001fca000f8e0202 */
[----:B-1----:R-:W-:-:S13]  /*0060*/  ISETP.GE.AND P0, PT, R7, R0, PT ;  /* 0x000000000700720c */ /* 0x002fda0003f06270 */
[----:B------:R-:W-:Y:S05]  /*0070*/  @P0 EXIT ;  /* 0x000000000000094d */ /* 0x000fea0003800000 */
[----:B------:R-:W0:Y:S01]  /*0080*/  LDC R6, c[0x0][0x3a4] ;  /* 0x0000e900ff067b82 */ /* 0x000e220000000800 */
[----:B------:R-:W1:Y:S01]  /*0090*/  LDCU.64 UR6, c[0x0][0x358] ;  /* 0x00006b00ff0677ac */ /* 0x000e620008000a00 */
[----:B------:R-:W-:-:S06]  /*00a0*/  CS2R R4, SRZ ;  /* 0x0000000000047805 */ /* 0x000fcc000001ff00 */
[----:B------:R-:W2:Y:S01]  /*00b0*/  LDC.64 R2, c[0x0][0x398] ;  /* 0x0000e600ff027b82 */ /* 0x000ea20000000a00 */
[----:B0-----:R-:W-:Y:S01]  /*00c0*/  ISETP.GE.AND P0, PT, R6, 0x1, PT ;  /* 0x000000010600780c */ /* 0x001fe20003f06270 */
[----:B--2---:R-:W-:-:S05]  /*00d0*/  IMAD.WIDE R2, R7, 0x8, R2 ;  /* 0x0000000807027825 */ /* 0x004fca00078e0202 */
[----:B-1----:R0:W-:Y:S07]  /*00e0*/  STG.E.64 desc[UR6][R2.64], RZ ;  /* 0x000000ff02007986 */ /* 0x0021ee000c101b06 */
[----:B------:R-:W-:Y:S05]  /*00f0*/  @!P0 BRA `(.L_x_3) ;  /* 0x0000000400e88947 */ /* 0x000fea0003800000 */
[C---:B------:R-:W-:Y:S01]  /*0100*/  ISETP.GE.U32.AND P1, PT, R6.reuse, 0x8, PT ;  /* 0x000000080600780c */ /* 0x040fe20003f26070 */
[----:B------:R-:W-:Y:S01]  /*0110*/  HFMA2 R8, -RZ, RZ, 0, 0 ;  /* 0x00000000ff087431 */ /* 0x000fe200000001ff */
[----:B------:R-:W-:Y:S02]  /*0120*/  LOP3.LUT R12, R6, 0x7, RZ, 0xc0, !PT ;  /* 0x00000007060c7812 */ /* 0x000fe400078ec0ff */
[----:B------:R-:W-:Y:S02]  /*0130*/  CS2R R4, SRZ ;  /* 0x0000000000047805 */ /* 0x000fe4000001ff00 */
[----:B------:R-:W-:-:S07]  /*0140*/  ISETP.NE.AND P0, PT, R12, RZ, PT ;  /* 0x000000ff0c00720c */ /* 0x000fce0003f05270 */
[----:B------:R-:W-:Y:S06]  /*0150*/  @!P1 BRA `(.L_x_4) ;  /* 0x0000000000e89947 */ /* 0x000fec0003800000 */
[----:B------:R-:W1:Y:S01]  /*0160*/  LDCU.64 UR4, c[0x0][0x380] ;  /* 0x00007000ff0477ac */ /* 0x000e620008000a00 */
[----:B------:R-:W-:Y:S02]  /*0170*/  LOP3.LUT R8, R6, 0x7ffffff8, RZ, 0xc0, !PT ;  /* 0x7ffffff806087812 */ /* 0x000fe400078ec0ff */
[----:B------:R-:W-:Y:S02]  /*0180*/  CS2R R4, SRZ ;  /* 0x0000000000047805 */ /* 0x000fe4000001ff00 */
[----:B------:R-:W-:Y:S02]  /*0190*/  MOV R13, R7 ;  /* 0x00000007000d7202 */ /* 0x000fe40000000f00 */
[----:B------:R-:W-:Y:S01]  /*01a0*/  IADD3 R9, PT, PT, -R8, RZ, RZ ;  /* 0x000000ff08097210 */ /* 0x000fe20007ffe1ff */
[----:B-1----:R-:W-:-:S04]  /*01b0*/  UIADD3 UR4, UP0, UPT, UR4, 0x20, URZ ;  /* 0x0000002004047890 */ /* 0x002fc8000ff1e0ff */
[----:B------:R-:W-:Y:S02]  /*01c0*/  UIADD3.X UR5, UPT, UPT, URZ, UR5, URZ, UP0, !UPT ;  /* 0x00000005ff057290 */ /* 0x000fe400087fe4ff */
[----:B------:R-:W-:-:S04]  /*01d0*/  IMAD.U32 R18, RZ, RZ, UR4 ;  /* 0x00000004ff127e24 */ /* 0x000fc8000f8e00ff */
[----:B------:R-:W-:-:S07]  /*01e0*/  MOV R19, UR5 ;  /* 0x0000000500137c02 */ /* 0x000fce0008000f00 */
.L_x_5:
[----:B---3--:R-:W1:Y:S01]  /*01f0*/  LDC.64 R14, c[0x0][0x388] ;  /* 0x0000e200ff0e7b82 */ /* 0x008e620000000a00 */
[----:B------:R-:W-:Y:S01]  /*0200*/  MOV R10, R18 ;  /* 0x00000012000a7202 */ /* 0x000fe20000000f00 */
[----:B------:R-:W-:-:S05]  /*0210*/  IMAD.MOV.U32 R11, RZ, RZ, R19 ;  /* 0x000000ffff0b7224 */ /* 0x000fca00078e0013 */
[----:B------:R-:W2:Y:S01]  /*0220*/  LDG.E.64 R18, desc[UR6][R10.64+-0x20] ;  /* 0xffffe0060a127981 */ /* 0x000ea2000c1e1b00 */
[----:B-1----:R-:W-:-:S05]  /*0230*/  IMAD.WIDE R14, R13, 0x8, R14 ;  /* 0x000000080d0e7825 */ /* 0x002fca00078e020e */
[----:B------:R-:W2:Y:S02]  /*0240*/  LDG.E.64 R16, desc[UR6][R14.64] ;  /* 0x000000060e107981 */ /* 0x000ea4000c1e1b00 */
[----:B--2---:R-:W-:Y:S01]  /*0250*/  DFMA R16, R16, R18, R4 ;  /* 0x000000121010722b */ /* 0x004fe20000000004 */
[----:B------:R-:W-:-:S06]  /*0260*/  IMAD.WIDE R4, R0, 0x8, R14 ;  /* 0x0000000800047825 */ /* 0x000fcc00078e020e */
[----:B------:R1:W-:Y:S04]  /*0270*/  STG.E.64 desc[UR6][R2.64], R16 ;  /* 0x0000001002007986 */ /* 0x0003e8000c101b06 */
[----:B------:R-:W2:Y:S04]  /*0280*/  LDG.E.64 R18, desc[UR6][R4.64] ;  /* 0x0000000604127981 */ /* 0x000ea8000c1e1b00 */
[----:B------:R-:W2:Y:S02]  /*0290*/  LDG.E.64 R20, desc[UR6][R10.64+-0x18] ;  /* 0xffffe8060a147981 */ /* 0x000ea4000c1e1b00 */
[----:B--2---:R-:W-:Y:S01]  /*02a0*/  DFMA R18, R18, R20, R16 ;  /* 0x000000141212722b */ /* 0x004fe20000000010 */
[----:B------:R-:W-:-:S06]  /*02b0*/  IMAD.WIDE R20, R0, 0x8, R4 ;  /* 0x0000000800147825 */ /* 0x000fcc00078e0204 */
[----:B------:R2:W-:Y:S04]  /*02c0*/  STG.E.64 desc[UR6][R2.64], R18 ;  /* 0x0000001202007986 */ /* 0x0005e8000c101b06 */
[----:B------:R-:W3:Y:S04]  /*02d0*/  LDG.E.64 R22, desc[UR6][R20.64] ;  /* 0x0000000614167981 */ /* 0x000ee8000c1e1b00 */
[----:B------:R-:W3:Y:S01]  /*02e0*/  LDG.E.64 R24, desc[UR6][R10.64+-0x10] ;  /* 0xfffff0060a187981 */ /* 0x000ee2000c1e1b00 */
[----:B------:R-:W-:Y:S01]  /*02f0*/  IMAD.WIDE R14, R0, 0x8, R20 ;  /* 0x00000008000e7825 */ /* 0x000fe200078e0214 */
[----:B---3--:R-:W-:-:S07]  /*0300*/  DFMA R22, R22, R24, R18 ;  /* 0x000000181616722b */ /* 0x008fce0000000012 */
[----:B------:R3:W-:Y:S04]  /*0310*/  STG.E.64 desc[UR6][R2.64], R22 ;  /* 0x0000001602007986 */ /* 0x0007e8000c101b06 */
[----:B-1----:R-:W4:Y:S04]  /*0320*/  LDG.E.64 R16, desc[UR6][R14.64] ;  /* 0x000000060e107981 */ /* 0x002f28000c1e1b00 */
[----:B------:R-:W4:Y:S02]  /*0330*/  LDG.E.64 R4, desc[UR6][R10.64+-0x8] ;  /* 0xfffff8060a047981 */ /* 0x000f24000c1e1b00 */
[----:B----4-:R-:W-:Y:S01]  /*0340*/  DFMA R4, R16, R4, R22 ;  /* 0x000000041004722b */ /* 0x010fe20000000016 */
[----:B------:R-:W-:-:S06]  /*0350*/  IMAD.WIDE R16, R0, 0x8, R14 ;  /* 0x0000000800107825 */ /* 0x000fcc00078e020e */
[----:B------:R1:W-:Y:S04]  /*0360*/  STG.E.64 desc[UR6][R2.64], R4 ;  /* 0x0000000402007986 */ /* 0x0003e8000c101b06 */
[----:B--2---:R-:W2:Y:S04]  /*0370*/  LDG.E.64 R18, desc[UR6][R16.64] ;  /* 0x0000000610127981 */ /* 0x004ea8000c1e1b00 */
[----:B------:R-:W2:Y:S02]  /*0380*/  LDG.E.64 R20, desc[UR6][R10.64] ;  /* 0x000000060a147981 */ /* 0x000ea4000c1e1b00 */
[----:B--2---:R-:W-:Y:S01]  /*0390*/  DFMA R18, R18, R20, R4 ;  /* 0x000000141212722b */ /* 0x004fe20000000004 */
[----:B------:R-:W-:-:S06]  /*03a0*/  IMAD.WIDE R20, R0, 0x8, R16 ;  /* 0x0000000800147825 */ /* 0x000fcc00078e0210 */
[----:B------:R2:W-:Y:S04]  /*03b0*/  STG.E.64 desc[UR6][R2.64], R18 ;  /* 0x0000001202007986 */ /* 0x0005e8000c101b06 */
[----:B---3--:R-:W3:Y:S04]  /*03c0*/  LDG.E.64 R22, desc[UR6][R20.64] ;  /* 0x0000000614167981 */ /* 0x008ee8000c1e1b00 */
[----:B------:R-:W3:Y:S02]  /*03d0*/  LDG.E.64 R14, desc[UR6][R10.64+0x8] ;  /* 0x000008060a0e7981 */ /* 0x000ee4000c1e1b00 */
[----:B---3--:R-:W-:Y:S01]  /*03e0*/  DFMA R14, R22, R14, R18 ;  /* 0x0000000e160e722b */ /* 0x008fe20000000012 */
[----:B------:R-:W-:-:S06]  /*03f0*/  IMAD.WIDE R22, R0, 0x8, R20 ;  /* 0x0000000800167825 */ /* 0x000fcc00078e0214 */
[----:B------:R3:W-:Y:S04]  /*0400*/  STG.E.64 desc[UR6][R2.64], R14 ;  /* 0x0000000e02007986 */ /* 0x0007e8000c101b06 */
[----:B-1----:R-:W4:Y:S04]  /*0410*/  LDG.E.64 R4, desc[UR6][R22.64] ;  /* 0x0000000616047981 */ /* 0x002f28000c1e1b00 */
[----:B------:R-:W4:Y:S01]  /*0420*/  LDG.E.64 R16, desc[UR6][R10.64+0x10] ;  /* 0x000010060a107981 */ /* 0x000f22000c1e1b00 */
[----:B------:R-:W-:Y:S01]  /*0430*/  IMAD.WIDE R24, R0, 0x8, R22 ;  /* 0x0000000800187825 */ /* 0x000fe200078e0216 */
[----:B----4-:R-:W-:-:S07]  /*0440*/  DFMA R16, R4, R16, R14 ;  /* 0x000000100410722b */ /* 0x010fce000000000e */
[----:B------:R3:W-:Y:S04]  /*0450*/  STG.E.64 desc[UR6][R2.64], R16 ;  /* 0x0000001002007986 */ /* 0x0007e8000c101b06 */
[----:B------:R-:W4:Y:S04]  /*0460*/  LDG.E.64 R24, desc[UR6][R24.64] ;  /* 0x0000000618187981 */ /* 0x000f28000c1e1b00 */
[----:B------:R-:W4:Y:S01]  /*0470*/  LDG.E.64 R4, desc[UR6][R10.64+0x18] ;  /* 0x000018060a047981 */ /* 0x000f22000c1e1b00 */
[----:B------:R-:W-:-:S04]  /*0480*/  IADD3 R9, PT, PT, R9, 0x8, RZ ;  /* 0x0000000809097810 */ /* 0x000fc80007ffe0ff */
[----:B------:R-:W-:Y:S02]  /*0490*/  ISETP.NE.AND P1, PT, R9, RZ, PT ;  /* 0x000000ff0900720c */ /* 0x000fe40003f25270 */
[----:B--2---:R-:W-:Y:S01]  /*04a0*/  IADD3 R18, P2, PT, R10, 0x40, RZ ;  /* 0x000000400a127810 */ /* 0x004fe20007f5e0ff */
[----:B------:R-:W-:-:S03]  /*04b0*/  IMAD R13, R0, 0x8, R13 ;  /* 0x00000008000d7824 */ /* 0x000fc600078e020d */
[----:B------:R-:W-:Y:S01]  /*04c0*/  IADD3.X R19, PT, PT, RZ, R11, RZ, P2, !PT ;  /* 0x0000000bff137210 */ /* 0x000fe200017fe4ff */
[----:B----4-:R-:W-:-:S07]  /*04d0*/  DFMA R4, R24, R4, R16 ;  /* 0x000000041804722b */ /* 0x010fce0000000010 */
[----:B------:R3:W-:Y:S01]  /*04e0*/  STG.E.64 desc[UR6][R2.64], R4 ;  /* 0x0000000402007986 */ /* 0x0007e2000c101b06 */
[----:B------:R-:W-:Y:S05]  /*04f0*/  @P1 BRA `(.L_x_5) ;  /* 0xfffffffc003c1947 */ /* 0x000fea000383ffff */
.L_x_4:
[----:B------:R-:W-:Y:S05]  /*0500*/  @!P0 BRA `(.L_x_3) ;  /* 0x0000000000e48947 */ /* 0x000fea0003800000 */
[----:B------:R-:W-:Y:S02]  /*0510*/  ISETP.GE.U32.AND P0, PT, R12, 0x4, PT ;  /* 0x000000040c00780c */ /* 0x000fe40003f06070 */
[----:B------:R-:W-:-:S04]  /*0520*/  LOP3.LUT R9, R6, 0x3, RZ, 0xc0, !PT ;  /* 0x0000000306097812 */ /* 0x000fc800078ec0ff */
[----:B------:R-:W-:-:S07]  /*0530*/  ISETP.NE.AND P1, PT, R9, RZ, PT ;  /* 0x000000ff0900720c */ /* 0x000fce0003f25270 */
[----:B------:R-:W-:Y:S06]  /*0540*/  @!P0 BRA `(.L_x_6) ;  /* 0x0000000000648947 */ /* 0x000fec0003800000 */
[----:B------:R-:W1:Y:S01]  /*0550*/  LDC.64 R12, c[0x0][0x388] ;  /* 0x0000e200ff0c7b82 */ /* 0x000e620000000a00 */
[----:B---3--:R-:W-:-:S07]  /*0560*/  IMAD R15, R8, R0, R7 ;  /* 0x00000000080f7224 */ /* 0x008fce00078e0207 */
[----:B------:R-:W2:Y:S01]  /*0570*/  LDC.64 R10, c[0x0][0x380] ;  /* 0x0000e000ff0a7b82 */ /* 0x000ea20000000a00 */
[----:B-1----:R-:W-:-:S05]  /*0580*/  IMAD.WIDE R12, R15, 0x8, R12 ;  /* 0x000000080f0c7825 */ /* 0x002fca00078e020c */
[----:B------:R-:W3:Y:S01]  /*0590*/  LDG.E.64 R14, desc[UR6][R12.64] ;  /* 0x000000060c0e7981 */ /* 0x000ee2000c1e1b00 */
[----:B--2---:R-:W-:-:S05]  /*05a0*/  IMAD.WIDE.U32 R10, R8, 0x8, R10 ;  /* 0x00000008080a7825 */ /* 0x004fca00078e000a */
[----:B------:R-:W3:Y:S02]  /*05b0*/  LDG.E.64 R16, desc[UR6][R10.64] ;  /* 0x000000060a107981 */ /* 0x000ee4000c1e1b00 */
[----:B---3--:R-:W-:Y:S01]  /*05c0*/  DFMA R14, R14, R16, R4 ;  /* 0x000000100e0e722b */ /* 0x008fe20000000004 */
[----:B------:R-:W-:-:S06]  /*05d0*/  IMAD.WIDE R4, R0, 0x8, R12 ;  /* 0x0000000800047825 */ /* 0x000fcc00078e020c */
[----:B------:R1:W-:Y:S04]  /*05e0*/  STG.E.64 desc[UR6][R2.64], R14 ;  /* 0x0000000e02007986 */ /* 0x0003e8000c101b06 */
[----:B------:R-:W2:Y:S04]  /*05f0*/  LDG.E.64 R16, desc[UR6][R4.64] ;  /* 0x0000000604107981 */ /* 0x000ea8000c1e1b00 */
        /* <DEDUP_REMOVED lines=10> */
[----:B------:R-:W2:Y:S01]  /*06a0*/  LDG.E.64 R4, desc[UR6][R10.64+0x18] ;  /* 0x000018060a047981 */ /* 0x000ea2000c1e1b00 */
[----:B------:R-:W-:Y:S01]  /*06b0*/  IADD3 R8, PT, PT, R8, 0x4, RZ ;  /* 0x0000000408087810 */ /* 0x000fe20007ffe0ff */
[----:B--2---:R-:W-:-:S07]  /*06c0*/  DFMA R4, R20, R4, R12 ;  /* 0x000000041404722b */ /* 0x004fce000000000c */
[----:B------:R1:W-:Y:S04]  /*06d0*/  STG.E.64 desc[UR6][R2.64], R4 ;  /* 0x0000000402007986 */ /* 0x0003e8000c101b06 */
.L_x_6:
[----:B------:R-:W-:Y:S05]  /*06e0*/  @!P1 BRA `(.L_x_3) ;  /* 0x00000000006c9947 */ /* 0x000fea0003800000 */
[----:B-1----:R-:W1:Y:S01]  /*06f0*/  LDC.64 R12, c[0x0][0x380] ;  /* 0x0000e000ff0c7b82 */ /* 0x002e620000000a00 */
[----:B------:R-:W-:-:S07]  /*0700*/  ISETP.NE.AND P0, PT, R9, 0x1, PT ;  /* 0x000000010900780c */ /* 0x000fce0003f05270 */
[----:B------:R-:W2:Y:S06]  /*0710*/  LDC.64 R10, c[0x0][0x388] ;  /* 0x0000e200ff0a7b82 */ /* 0x000eac0000000a00 */
[C---:B------:R-:W-:Y:S02]  /*0720*/  @P0 IMAD R19, R8.reuse, R0, R7 ;  /* 0x0000000008130224 */ /* 0x040fe400078e0207 */
[----:B------:R-:W4:Y:S01]  /*0730*/  LDC.64 R22, c[0x0][0x388] ;  /* 0x0000e200ff167b82 */ /* 0x000f220000000a00 */
[----:B-1----:R-:W-:-:S07]  /*0740*/  @P0 IMAD.WIDE.U32 R12, R8, 0x8, R12 ;  /* 0x00000008080c0825 */ /* 0x002fce00078e000c */
[----:B------:R-:W1:Y:S01]  /*0750*/  LDC.64 R24, c[0x0][0x380] ;  /* 0x0000e000ff187b82 */ /* 0x000e620000000a00 */
[----:B---3--:R-:W3:Y:S01]  /*0760*/  @P0 LDG.E.64 R14, desc[UR6][R12.64] ;  /* 0x000000060c0e0981 */ /* 0x008ee2000c1e1b00 */
[----:B--2---:R-:W-:-:S05]  /*0770*/  @P0 IMAD.WIDE R18, R19, 0x8, R10 ;  /* 0x0000000813120825 */ /* 0x004fca00078e020a */
[----:B------:R-:W3:Y:S01]  /*0780*/  @P0 LDG.E.64 R10, desc[UR6][R18.64] ;  /* 0x00000006120a0981 */ /* 0x000ee2000c1e1b00 */
[----:B------:R-:W-:Y:S01]  /*0790*/  @P0 IMAD.WIDE R20, R0, 0x8, R18 ;  /* 0x0000000800140825 */ /* 0x000fe200078e0212 */
[----:B------:R-:W-:-:S04]  /*07a0*/  LOP3.LUT R6, R6, 0x1, RZ, 0xc0, !PT ;  /* 0x0000000106067812 */ /* 0x000fc800078ec0ff */
[----:B------:R-:W-:Y:S01]  /*07b0*/  ISETP.NE.U32.AND P1, PT, R6, 0x1, PT ;  /* 0x000000010600780c */ /* 0x000fe20003f25070 */
[----:B---3--:R-:W-:-:S07]  /*07c0*/  @P0 DFMA R10, R10, R14, R4 ;  /* 0x0000000e0a0a022b */ /* 0x008fce0000000004 */
[----:B------:R-:W-:Y:S04]  /*07d0*/  @P0 STG.E.64 desc[UR6][R2.64], R10 ;  /* 0x0000000a02000986 */ /* 0x000fe8000c101b06 */
[----:B------:R-:W2:Y:S04]  /*07e0*/  @P0 LDG.E.64 R14, desc[UR6][R20.64] ;  /* 0x00000006140e0981 */ /* 0x000ea8000c1e1b00 */
[----:B------:R-:W2:Y:S01]  /*07f0*/  @P0 LDG.E.64 R16, desc[UR6][R12.64+0x8] ;  /* 0x000008060c100981 */ /* 0x000ea2000c1e1b00 */
[----:B------:R-:W-:-:S05]  /*0800*/  @P0 IADD3 R8, PT, PT, R8, 0x2, RZ ;  /* 0x0000000208080810 */ /* 0x000fca0007ffe0ff */
[----:B------:R-:W-:Y:S01]  /*0810*/  @!P1 IMAD R9, R8, R0, R7 ;  /* 0x0000000008099224 */ /* 0x000fe200078e0207 */
[----:B--2---:R-:W-:-:S03]  /*0820*/  @P0 DFMA R4, R14, R16, R10 ;  /* 0x000000100e04022b */ /* 0x004fc6000000000a */
[----:B----4-:R-:W-:-:S04]  /*0830*/  @!P1 IMAD.WIDE R14, R9, 0x8, R22 ;  /* 0x00000008090e9825 */ /* 0x010fc800078e0216 */
[----:B-1----:R-:W-:Y:S01]  /*0840*/  @!P1 IMAD.WIDE.U32 R8, R8, 0x8, R24 ;  /* 0x0000000808089825 */ /* 0x002fe200078e0018 */
[----:B------:R1:W-:Y:S04]  /*0850*/  @P0 STG.E.64 desc[UR6][R2.64], R4 ;  /* 0x0000000402000986 */ /* 0x0003e8000c101b06 */
[----:B------:R-:W1:Y:S04]  /*0860*/  @!P1 LDG.E.64 R14, desc[UR6][R14.64] ;  /* 0x000000060e0e9981 */ /* 0x000e68000c1e1b00 */
[----:B------:R-:W1:Y:S02]  /*0870*/  @!P1 LDG.E.64 R8, desc[UR6][R8.64] ;  /* 0x0000000608089981 */ /* 0x000e64000c1e1b00 */
[----:B-1----:R-:W-:-:S07]  /*0880*/  @!P1 DFMA R4, R14, R8, R4 ;  /* 0x000000080e04922b */ /* 0x002fce0000000004 */
[----:B------:R2:W-:Y:S04]  /*0890*/  @!P1 STG.E.64 desc[UR6][R2.64], R4 ;  /* 0x0000000402009986 */ /* 0x0005e8000c101b06 */
.L_x_3:
[----:B------:R-:W4:Y:S02]  /*08a0*/  LDC.64 R8, c[0x0][0x390] ;  /* 0x0000e400ff087b82 */ /* 0x000f240000000a00 */
[----:B----4-:R-:W-:-:S06]  /*08b0*/  IMAD.WIDE R6, R7, 0x8, R8 ;  /* 0x0000000807067825 */ /* 0x010fcc00078e0208 */
[----:B------:R-:W4:Y:S01]  /*08c0*/  LDG.E.64 R6, desc[UR6][R6.64] ;  /* 0x0000000606067981 */ /* 0x000f22000c1e1b00 */
[----:B------:R-:W-:Y:S01]  /*08d0*/  MOV R8, RZ ;  /* 0x000000ff00087202 */ /* 0x000fe20000000f00 */
[----:B----4-:R-:W-:-:S06]  /*08e0*/  DSETP.GT.AND P0, PT, R6, RZ, PT ;  /* 0x000000ff0600722a */ /* 0x010fcc0003f04000 */
[----:B------:R-:W-:-:S06]  /*08f0*/  FSEL R9, RZ, 1.875, !P0 ;  /* 0x3ff00000ff097808 */ /* 0x000fcc0004000000 */
[----:B-123--:R-:W-:-:S07]  /*0900*/  DMUL R4, R4, R8 ;  /* 0x0000000804047228 */ /* 0x00efce0000000000 */
[----:B------:R-:W-:Y:S01]  /*0910*/  STG.E.64 desc[UR6][R2.64], R4 ;  /* 0x0000000402007986 */ /* 0x000fe2000c101b06 */
[----:B------:R-:W-:Y:S05]  /*0920*/  EXIT ;  /* 0x000000000000794d */ /* 0x000fea0003800000 */
.L_x_7:
        /* <DEDUP_REMOVED lines=13> */
.L_x_46:


//--------------------- .text._Z20outputGradientKernelPdS_S_i --------------------------
	.section	.text._Z20outputGradientKernelPdS_S_i,"ax",@progbits
	.align	128
        .global         _Z20outputGradientKernelPdS_S_i
        .type           _Z20outputGradientKernelPdS_S_i,@function
        .size           _Z20outputGradientKernelPdS_S_i,(.L_x_47 - _Z20outputGradientKernelPdS_S_i)
        .other          _Z20outputGradientKernelPdS_S_i,@"STO_CUDA_ENTRY STV_DEFAULT"
_Z20outputGradientKernelPdS_S_i:
.text._Z20outputGradientKernelPdS_S_i:
        /* <DEDUP_REMOVED lines=9> */
[----:B------:R-:W1:Y:S07]  /*0090*/  LDCU.64 UR4, c[0x0][0x358] ;  /* 0x00006b00ff0477ac */ /* 0x000e6e0008000a00 */
[----:B------:R-:W2:Y:S08]  /*00a0*/  LDC.64 R4, c[0x0][0x388] ;  /* 0x0000e200ff047b82 */ /* 0x000eb00000000a00 */
[----:B------:R-:W3:Y:S01]  /*00b0*/  LDC.64 R8, c[0x0][0x390] ;  /* 0x0000e400ff087b82 */ /* 0x000ee20000000a00 */
[----:B0-----:R-:W-:-:S06]  /*00c0*/  IMAD.WIDE R2, R11, 0x8, R2 ;  /* 0x000000080b027825 */ /* 0x001fcc00078e0202 */
[----:B-1----:R-:W4:Y:S01]  /*00d0*/  LDG.E.64 R2, desc[UR4][R2.64] ;  /* 0x0000000402027981 */ /* 0x002f22000c1e1b00 */
[----:B--2---:R-:W-:-:S06]  /*00e0*/  IMAD.WIDE R4, R11, 0x8, R4 ;  /* 0x000000080b047825 */ /* 0x004fcc00078e0204 */
[----:B------:R-:W4:Y:S01]  /*00f0*/  LDG.E.64 R4, desc[UR4][R4.64] ;  /* 0x0000000404047981 */ /* 0x000f22000c1e1b00 */
[----:B---3--:R-:W-:Y:S01]  /*0100*/  IMAD.WIDE R8, R11, 0x8, R8 ;  /* 0x000000080b087825 */ /* 0x008fe200078e0208 */
[----:B----4-:R-:W-:-:S07]  /*0110*/  DADD R6, R2, -R4 ;  /* 0x0000000002067229 */ /* 0x010fce0000000804 */
[----:B------:R-:W-:Y:S01]  /*0120*/  STG.E.64 desc[UR4][R8.64], R6 ;  /* 0x0000000608007986 */ /* 0x000fe2000c101b04 */
[----:B------:R-:W-:Y:S05]  /*0130*/  EXIT ;  /* 0x000000000000794d */ /* 0x000fea0003800000 */
.L_x_8:
        /* <DEDUP_REMOVED lines=12> */
.L_x_47:


//--------------------- .text._Z13softmaxKernelPdi --------------------------
	.section	.text._Z13softmaxKernelPdi,"ax",@progbits
	.align	128
        .global         _Z13softmaxKernelPdi
        .type           _Z13softmaxKernelPdi,@function
        .size           _Z13softmaxKernelPdi,(.L_x_42 - _Z13softmaxKernelPdi)
        .other          _Z13softmaxKernelPdi,@"STO_CUDA_ENTRY STV_DEFAULT"
_Z13softmaxKernelPdi:
.text._Z13softmaxKernelPdi:
[----:B------:R-:W-:Y:S01]  /*0000*/  LDC R1, c[0x0][0x37c] ;  /* 0x0000df00ff017b82 */ /* 0x000fe20000000800 */
[----:B------:R-:W0:Y:S01]  /*0010*/  LDCU UR7, c[0x0][0x388] ;  /* 0x00007100ff0777ac */ /* 0x000e220008000800 */
[----:B------:R-:W-:Y:S02]  /*0020*/  IMAD.MOV.U32 R2, RZ, RZ, 0x0 ;  /* 0x00000000ff027424 */ /* 0x000fe400078e00ff */
[----:B------:R-:W-:Y:S01]  /*0030*/  IMAD.MOV.U32 R3, RZ, RZ, -0x100000 ;  /* 0xfff00000ff037424 */ /* 0x000fe200078e00ff */
[----:B------:R-:W1:Y:S01]  /*0040*/  LDCU.64 UR10, c[0x0][0x358] ;  /* 0x00006b00ff0a77ac */ /* 0x000e620008000a00 */
[----:B0-----:R-:W-:-:S09]  /*0050*/  UISETP.GE.AND UP0, UPT, UR7, 0x1, UPT ;  /* 0x000000010700788c */ /* 0x001fd2000bf06270 */
[----:B-1----:R-:W-:Y:S05]  /*0060*/  BRA.U !UP0, `(.L_x_9) ;  /* 0x00000009089c7547 */ /* 0x002fea000b800000 */
[----:B------:R-:W-:Y:S01]  /*0070*/  UISETP.GE.U32.AND UP2, UPT, UR7, 0x10, UPT ;  /* 0x000000100700788c */ /* 0x000fe2000bf46070 */
[----:B------:R-:W-:Y:S01]  /*0080*/  IMAD.MOV.U32 R0, RZ, RZ, RZ ;  /* 0x000000ffff007224 */ /* 0x000fe200078e00ff */
[----:B------:R-:W-:Y:S01]  /*0090*/  ULOP3.LUT UR6, UR7, 0xf, URZ, 0xc0, !UPT ;  /* 0x0000000f07067892 */ /* 0x000fe2000f8ec0ff */
[----:B------:R-:W-:Y:S02]  /*00a0*/  IMAD.MOV.U32 R2, RZ, RZ, 0x0 ;  /* 0x00000000ff027424 */ /* 0x000fe400078e00ff */
[----:B------:R-:W-:Y:S01]  /*00b0*/  IMAD.MOV.U32 R3, RZ, RZ, -0x100000 ;  /* 0xfff00000ff037424 */ /* 0x000fe200078e00ff */
[----:B------:R-:W-:-:S03]  /*00c0*/  UISETP.NE.AND UP1, UPT, UR6, URZ, UPT ;  /* 0x000000ff0600728c */ /* 0x000fc6000bf25270 */
[----:B------:R-:W-:Y:S08]  /*00d0*/  BRA.U !UP2, `(.L_x_10) ;  /* 0x000000050a3c7547 */ /* 0x000ff0000b800000 */
[----:B------:R-:W0:Y:S01]  /*00e0*/  LDCU.64 UR4, c[0x0][0x380] ;  /* 0x00007000ff0477ac */ /* 0x000e220008000a00 */
[----:B------:R-:W-:Y:S02]  /*00f0*/  IMAD.MOV.U32 R2, RZ, RZ, 0x0 ;  /* 0x00000000ff027424 */ /* 0x000fe400078e00ff */
[----:B------:R-:W-:Y:S01]  /*0100*/  IMAD.MOV.U32 R3, RZ, RZ, -0x100000 ;  /* 0xfff00000ff037424 */ /* 0x000fe200078e00ff */
[----:B------:R-:W-:-:S04]  /*0110*/  ULOP3.LUT UR8, UR7, 0x7ffffff0, URZ, 0xc0, !UPT ;  /* 0x7ffffff007087892 */ /* 0x000fc8000f8ec0ff */
[----:B------:R-:W-:Y:S02]  /*0120*/  UIADD3 UR9, UPT, UPT, -UR8, URZ, URZ ;  /* 0x000000ff08097290 */ /* 0x000fe4000fffe1ff */
[----:B------:R-:W-:Y:S01]  /*0130*/  IMAD.U32 R0, RZ, RZ, UR8 ;  /* 0x00000008ff007e24 */ /* 0x000fe2000f8e00ff */
[----:B0-----:R-:W-:-:S04]  /*0140*/  UIADD3 UR4, UP2, UPT, UR4, 0x40, URZ ;  /* 0x0000004004047890 */ /* 0x001fc8000ff5e0ff */
[----:B------:R-:W-:Y:S02]  /*0150*/  UIADD3.X UR5, UPT, UPT, URZ, UR5, URZ, UP2, !UPT ;  /* 0x00000005ff057290 */ /* 0x000fe400097fe4ff */
[----:B------:R-:W-:-:S04]  /*0160*/  IMAD.U32 R4, RZ, RZ, UR4 ;  /* 0x00000004ff047e24 */ /* 0x000fc8000f8e00ff */
[----:B------:R-:W-:-:S07]  /*0170*/  IMAD.U32 R5, RZ, RZ, UR5 ;  /* 0x00000005ff057e24 */ /* 0x000fce000f8e00ff */
.L_x_11:
[----:B------:R-:W2:Y:S04]  /*0180*/  LDG.E.64 R24, desc[UR10][R4.64+-0x40] ;  /* 0xffffc00a04187981 */ /* 0x000ea8000c1e1b00 */
[----:B------:R-:W3:Y:S04]  /*0190*/  LDG.E.64 R20, desc[UR10][R4.64+-0x38] ;  /* 0xffffc80a04147981 */ /* 0x000ee8000c1e1b00 */
[----:B------:R-:W4:Y:S04]  /*01a0*/  LDG.E.64 R22, desc[UR10][R4.64+-0x30] ;  /* 0xffffd00a04167981 */ /* 0x000f28000c1e1b00 */
[----:B------:R-:W5:Y:S04]  /*01b0*/  LDG.E.64 R6, desc[UR10][R4.64+-0x28] ;  /* 0xffffd80a04067981 */ /* 0x000f68000c1e1b00 */
[----:B------:R-:W5:Y:S04]  /*01c0*/  LDG.E.64 R8, desc[UR10][R4.64+-0x20] ;  /* 0xffffe00a04087981 */ /* 0x000f68000c1e1b00 */
[----:B------:R-:W5:Y:S04]  /*01d0*/  LDG.E.64 R10, desc[UR10][R4.64+-0x18] ;  /* 0xffffe80a040a7981 */ /* 0x000f68000c1e1b00 */
[----:B------:R-:W5:Y:S04]  /*01e0*/  LDG.E.64 R12, desc[UR10][R4.64+-0x10] ;  /* 0xfffff00a040c7981 */ /* 0x000f68000c1e1b00 */
[----:B------:R-:W5:Y:S04]  /*01f0*/  LDG.E.64 R14, desc[UR10][R4.64+-0x8] ;  /* 0xfffff80a040e7981 */ /* 0x000f68000c1e1b00 */
[----:B------:R-:W5:Y:S04]  /*0200*/  LDG.E.64 R16, desc[UR10][R4.64] ;  /* 0x0000000a04107981 */ /* 0x000f68000c1e1b00 */
[----:B------:R-:W5:Y:S01]  /*0210*/  LDG.E.64 R18, desc[UR10][R4.64+0x8] ;  /* 0x0000080a04127981 */ /* 0x000f62000c1e1b00 */
[----:B--2---:R-:W-:-:S06]  /*0220*/  DSETP.GT.AND P0, PT, R24, R2, PT ;  /* 0x000000021800722a */ /* 0x004fcc0003f04000 */
[----:B------:R-:W-:Y:S02]  /*0230*/  FSEL R24, R24, R2, P0 ;  /* 0x0000000218187208 */ /* 0x000fe40000000000 */
[----:B------:R-:W-:Y:S02]  /*0240*/  FSEL R25, R25, R3, P0 ;  /* 0x0000000319197208 */ /* 0x000fe40000000000 */
[----:B------:R-:W2:Y:S04]  /*0250*/  LDG.E.64 R2, desc[UR10][R4.64+0x10] ;  /* 0x0000100a04027981 */ /* 0x000ea8000c1e1b00 */
[----:B---3--:R-:W-:-:S06]  /*0260*/  DSETP.GT.AND P0, PT, R20, R24, PT ;  /* 0x000000181400722a */ /* 0x008fcc0003f04000 */
[----:B------:R-:W-:Y:S02]  /*0270*/  FSEL R24, R20, R24, P0 ;  /* 0x0000001814187208 */ /* 0x000fe40000000000 */
[----:B------:R-:W-:Y:S02]  /*0280*/  FSEL R25, R21, R25, P0 ;  /* 0x0000001915197208 */ /* 0x000fe40000000000 */
[----:B------:R-:W3:Y:S04]  /*0290*/  LDG.E.64 R20, desc[UR10][R4.64+0x18] ;  /* 0x0000180a04147981 */ /* 0x000ee8000c1e1b00 */
[----:B----4-:R-:W-:-:S06]  /*02a0*/  DSETP.GT.AND P0, PT, R22, R24, PT ;  /* 0x000000181600722a */ /* 0x010fcc0003f04000 */
[----:B------:R-:W-:Y:S02]  /*02b0*/  FSEL R24, R22, R24, P0 ;  /* 0x0000001816187208 */ /* 0x000fe40000000000 */
[----:B------:R-:W-:Y:S02]  /*02c0*/  FSEL R25, R23, R25, P0 ;  /* 0x0000001917197208 */ /* 0x000fe40000000000 */
[----:B------:R-:W4:Y:S04]  /*02d0*/  LDG.E.64 R22, desc[UR10][R4.64+0x20] ;  /* 0x0000200a04167981 */ /* 0x000f28000c1e1b00 */
[----:B-----5:R-:W-:-:S06]  /*02e0*/  DSETP.GT.AND P0, PT, R6, R24, PT ;  /* 0x000000180600722a */ /* 0x020fcc0003f04000 */
[----:B------:R-:W-:Y:S02]  /*02f0*/  FSEL R24, R6, R24, P0 ;  /* 0x0000001806187208 */ /* 0x000fe40000000000 */
[----:B------:R-:W-:Y:S02]  /*0300*/  FSEL R25, R7, R25, P0 ;  /* 0x0000001907197208 */ /* 0x000fe40000000000 */
[----:B------:R-:W5:Y:S04]  /*0310*/  LDG.E.64 R6, desc[UR10][R4.64+0x28] ;  /* 0x0000280a04067981 */ /* 0x000f68000c1e1b00 */
[----:B------:R-:W-:-:S06]  /*0320*/  DSETP.GT.AND P0, PT, R8, R24, PT ;  /* 0x000000180800722a */ /* 0x000fcc0003f04000 */
[----:B------:R-:W-:Y:S02]  /*0330*/  FSEL R24, R8, R24, P0 ;  /* 0x0000001808187208 */ /* 0x000fe40000000000 */
[----:B------:R-:W-:Y:S02]  /*0340*/  FSEL R25, R9, R25, P0 ;  /* 0x0000001909197208 */ /* 0x000fe40000000000 */
[----:B------:R-:W5:Y:S04]  /*0350*/  LDG.E.64 R8, desc[UR10][R4.64+0x30] ;  /* 0x0000300a04087981 */ /* 0x000f68000c1e1b00 */
[----:B------:R-:W-:-:S06]  /*0360*/  DSETP.GT.AND P0, PT, R10, R24, PT ;  /* 0x000000180a00722a */ /* 0x000fcc0003f04000 */
[----:B------:R-:W-:Y:S02]  /*0370*/  FSEL R24, R10, R24, P0 ;  /* 0x000000180a187208 */ /* 0x000fe40000000000 */
[----:B------:R-:W-:Y:S02]  /*0380*/  FSEL R25, R11, R25, P0 ;  /* 0x000000190b197208 */ /* 0x000fe40000000000 */
[----:B------:R0:W5:Y:S04]  /*0390*/  LDG.E.64 R10, desc[UR10][R4.64+0x38] ;  /* 0x0000380a040a7981 */ /* 0x000168000c1e1b00 */
[----:B------:R-:W-:-:S06]  /*03a0*/  DSETP.GT.AND P0, PT, R12, R24, PT ;  /* 0x000000180c00722a */ /* 0x000fcc0003f04000 */
[----:B------:R-:W-:Y:S02]  /*03b0*/  FSEL R12, R12, R24, P0 ;  /* 0x000000180c0c7208 */ /* 0x000fe40000000000 */
[----:B------:R-:W-:-:S06]  /*03c0*/  FSEL R13, R13, R25, P0 ;  /* 0x000000190d0d7208 */ /* 0x000fcc0000000000 */
        /* <DEDUP_REMOVED lines=8> */
[----:B------:R-:W-:Y:S01]  /*0450*/  FSEL R13, R19, R13, P0 ;  /* 0x0000000d130d7208 */ /* 0x000fe20000000000 */
[----:B------:R-:W-:-:S04]  /*0460*/  UIADD3 UR9, UPT, UPT, UR9, 0x10, URZ ;  /* 0x0000001009097890 */ /* 0x000fc8000fffe0ff */
[----:B------:R-:W-:Y:S01]  /*0470*/  UISETP.NE.AND UP2, UPT, UR9, URZ, UPT ;  /* 0x000000ff0900728c */ /* 0x000fe2000bf45270 */
[----:B0-----:R-:W-:-:S05]  /*0480*/  IADD3 R4, P1, PT, R4, 0x80, RZ ;  /* 0x0000008004047810 */ /* 0x001fca0007f3e0ff */
[----:B------:R-:W-:Y:S01]  /*0490*/  IMAD.X R5, RZ, RZ, R5, P1 ;  /* 0x000000ffff057224 */ /* 0x000fe200008e0605 */
[----:B--2---:R-:W-:-:S06]  /*04a0*/  DSETP.GT.AND P0, PT, R2, R12, PT ;  /* 0x0000000c0200722a */ /* 0x004fcc0003f04000 */
[----:B------:R-:W-:Y:S02]  /*04b0*/  FSEL R2, R2, R12, P0 ;  /* 0x0000000c02027208 */ /* 0x000fe40000000000 */
[----:B------:R-:W-:-:S06]  /*04c0*/  FSEL R3, R3, R13, P0 ;  /* 0x0000000d03037208 */ /* 0x000fcc0000000000 */
[----:B---3--:R-:W-:-:S06]  /*04d0*/  DSETP.GT.AND P0, PT, R20, R2, PT ;  /* 0x000000021400722a */ /* 0x008fcc0003f04000 */
[----:B------:R-:W-:Y:S02]  /*04e0*/  FSEL R2, R20, R2, P0 ;  /* 0x0000000214027208 */ /* 0x000fe40000000000 */
[----:B------:R-:W-:-:S06]  /*04f0*/  FSEL R3, R21, R3, P0 ;  /* 0x0000000315037208 */ /* 0x000fcc0000000000 */
[----:B----4-:R-:W-:-:S06]  /*0500*/  DSETP.GT.AND P0, PT, R22, R2, PT ;  /* 0x000000021600722a */ /* 0x010fcc0003f04000 */
[----:B------:R-:W-:Y:S02]  /*0510*/  FSEL R2, R22, R2, P0 ;  /* 0x0000000216027208 */ /* 0x000fe40000000000 */
[----:B------:R-:W-:-:S06]  /*0520*/  FSEL R3, R23, R3, P0 ;  /* 0x0000000317037208 */ /* 0x000fcc0000000000 */
[----:B-----5:R-:W-:-:S06]  /*0530*/  DSETP.GT.AND P0, PT, R6, R2, PT ;  /* 0x000000020600722a */ /* 0x020fcc0003f04000 */
        /* <DEDUP_REMOVED lines=8> */
[----:B------:R-:W-:Y:S06]  /*05c0*/  BRA.U UP2, `(.L_x_11) ;  /* 0xfffffff902ec7547 */ /* 0x000fec000b83ffff */
.L_x_10:
[----:B------:R-:W-:Y:S05]  /*05d0*/  BRA.U !UP1, `(.L_x_9) ;  /* 0x0000000509407547 */ /* 0x000fea000b800000 */
[----:B------:R-:W-:Y:S02]  /*05e0*/  UISETP.GE.U32.AND UP1, UPT, UR6, 0x8, UPT ;  /* 0x000000080600788c */ /* 0x000fe4000bf26070 */
[----:B------:R-:W-:-:S04]  /*05f0*/  ULOP3.LUT UR5, UR7, 0x7, URZ, 0xc0, !UPT ;  /* 0x0000000707057892 */ /* 0x000fc8000f8ec0ff */
[----:B------:R-:W-:-:S03]  /*0600*/  UISETP.NE.AND UP2, UPT, UR5, URZ, UPT ;  /* 0x000000ff0500728c */ /* 0x000fc6000bf45270 */
[----:B------:R-:W-:Y:S08]  /*0610*/  BRA.U !UP1, `(.L_x_12) ;  /* 0x00000001098c7547 */ /* 0x000ff0000b800000 */
[----:B------:R-:W0:Y:S02]  /*0620*/  LDC.64 R12, c[0x0][0x380] ;  /* 0x0000e000ff0c7b82 */ /* 0x000e240000000a00 */
[----:B0-----:R-:W-:-:S05]  /*0630*/  IMAD.WIDE.U32 R12, R0, 0x8, R12 ;  /* 0x00000008000c7825 */ /* 0x001fca00078e000c */
[----:B------:R-:W2:Y:S04]  /*0640*/  LDG.E.64 R14, desc[UR10][R12.64] ;  /* 0x0000000a0c0e7981 */ /* 0x000ea8000c1e1b00 */
[----:B------:R-:W3:Y:S04]  /*0650*/  LDG.E.64 R16, desc[UR10][R12.64+0x8] ;  /* 0x0000080a0c107981 */ /* 0x000ee8000c1e1b00 */
[----:B------:R-:W4:Y:S04]  /*0660*/  LDG.E.64 R18, desc[UR10][R12.64+0x10] ;  /* 0x0000100a0c127981 */ /* 0x000f28000c1e1b00 */
[----:B------:R-:W5:Y:S04]  /*0670*/  LDG.E.64 R20, desc[UR10][R12.64+0x18] ;  /* 0x0000180a0c147981 */ /* 0x000f68000c1e1b00 */
[----:B------:R-:W5:Y:S04]  /*0680*/  LDG.E.64 R8, desc[UR10][R12.64+0x20] ;  /* 0x0000200a0c087981 */ /* 0x000f68000c1e1b00 */
[----:B------:R-:W5:Y:S04]  /*0690*/  LDG.E.64 R6, desc[UR10][R12.64+0x28] ;  /* 0x0000280a0c067981 */ /* 0x000f68000c1e1b00 */
[----:B------:R-:W5:Y:S04]  /*06a0*/  LDG.E.64 R4, desc[UR10][R12.64+0x30] ;  /* 0x0000300a0c047981 */ /* 0x000f68000c1e1b00 */
[----:B------:R-:W5:Y:S01]  /*06b0*/  LDG.E.64 R10, desc[UR10][R12.64+0x38] ;  /* 0x0000380a0c0a7981 */ /* 0x000f62000c1e1b00 */
[----:B------:R-:W-:Y:S01]  /*06c0*/  VIADD R0, R0, 0x8 ;  /* 0x0000000800007836 */ /* 0x000fe20000000000 */
        /* <DEDUP_REMOVED lines=23> */
[----:B------:R-:W-:-:S07]  /*0840*/  FSEL R3, R11, R3, P0 ;  /* 0x000000030b037208 */ /* 0x000fce0000000000 */
.L_x_12:
        /* <DEDUP_REMOVED lines=23> */
[----:B------:R-:W-:-:S07]  /*09c0*/  FSEL R3, R13, R3, P0 ;  /* 0x000000030d037208 */ /* 0x000fce0000000000 */
.L_x_13:
[----:B------:R-:W-:Y:S05]  /*09d0*/  BRA.U !UP2, `(.L_x_9) ;  /* 0x000000010a407547 */ /* 0x000fea000b800000 */
[----:B------:R-:W0:Y:S01]  /*09e0*/  LDC.64 R4, c[0x0][0x380] ;  /* 0x0000e000ff047b82 */ /* 0x000e220000000a00 */
[----:B------:R-:W-:Y:S01]  /*09f0*/  UIADD3 UR4, UPT, UPT, -UR4, URZ, URZ ;  /* 0x000000ff04047290 */ /* 0x000fe2000fffe1ff */
[----:B0-----:R-:W-:-:S04]  /*0a00*/  IMAD.WIDE.U32 R4, R0, 0x8, R4 ;  /* 0x0000000800047825 */ /* 0x001fc800078e0004 */
[----:B------:R-:W-:Y:S02]  /*0a10*/  IMAD.MOV.U32 R0, RZ, RZ, R4 ;  /* 0x000000ffff007224 */ /* 0x000fe400078e0004 */
[----:B------:R-:W-:-:S07]  /*0a20*/  IMAD.MOV.U32 R7, RZ, RZ, R5 ;  /* 0x000000ffff077224 */ /* 0x000fce00078e0005 */
.L_x_14:
[----:B------:R-:W-:Y:S02]  /*0a30*/  IMAD.MOV.U32 R4, RZ, RZ, R0 ;  /* 0x000000ffff047224 */ /* 0x000fe400078e0000 */
[----:B------:R-:W-:-:S06]  /*0a40*/  IMAD.MOV.U32 R5, RZ, RZ, R7 ;  /* 0x000000ffff057224 */ /* 0x000fcc00078e0007 */
[----:B------:R-:W2:Y:S01]  /*0a50*/  LDG.E.64 R4, desc[UR10][R4.64] ;  /* 0x0000000a04047981 */ /* 0x000ea2000c1e1b00 */
[----:B------:R-:W-:Y:S01]  /*0a60*/  UIADD3 UR4, UPT, UPT, UR4, 0x1, URZ ;  /* 0x0000000104047890 */ /* 0x000fe2000fffe0ff */
[----:B------:R-:W-:-:S03]  /*0a70*/  IADD3 R0, P1, PT, R0, 0x8, RZ ;  /* 0x0000000800007810 */ /* 0x000fc60007f3e0ff */
[----:B------:R-:W-:Y:S02]  /*0a80*/  UISETP.NE.AND UP1, UPT, UR4, URZ, UPT ;  /* 0x000000ff0400728c */ /* 0x000fe4000bf25270 */
[----:B------:R-:W-:Y:S01]  /*0a90*/  IMAD.X R7, RZ, RZ, R7, P1 ;  /* 0x000000ffff077224 */ /* 0x000fe200008e0607 */
[----:B--2---:R-:W-:-:S06]  /*0aa0*/  DSETP.GT.AND P0, PT, R4, R2, PT ;  /* 0x000000020400722a */ /* 0x004fcc0003f04000 */
[----:B------:R-:W-:Y:S02]  /*0ab0*/  FSEL R2, R4, R2, P0 ;  /* 0x0000000204027208 */ /* 0x000fe40000000000 */
[----:B------:R-:W-:Y:S01]  /*0ac0*/  FSEL R3, R5, R3, P0 ;  /* 0x0000000305037208 */ /* 0x000fe20000000000 */
[----:B------:R-:W-:Y:S06]  /*0ad0*/  BRA.U UP1, `(.L_x_14) ;  /* 0xfffffffd01d47547 */ /* 0x000fec000b83ffff */
.L_x_9:
[----:B------:R-:W-:Y:S01]  /*0ae0*/  CS2R R4, SRZ ;  /* 0x0000000000047805 */ /* 0x000fe2000001ff00 */
[----:B------:R-:W-:Y:S06]  /*0af0*/  BRA.U !UP0, `(.L_x_15) ;  /* 0x0000000d08007547 */ /* 0x000fec000b800000 */
[----:B------:R-:W-:Y:S01]  /*0b00*/  UISETP.NE.AND UP0, UPT, UR7, 0x1, UPT ;  /* 0x000000010700788c */ /* 0x000fe2000bf05270 */
[----:B------:R-:W-:Y:S01]  /*0b10*/  CS2R R4, SRZ ;  /* 0x0000000000047805 */ /* 0x000fe2000001ff00 */
[----:B------:R-:W-:Y:S01]  /*0b20*/  UMOV UR4, URZ ;  /* 0x000000ff00047c82 */ /* 0x000fe20008000000 */
[----:B------:R-:W-:-:S06]  /*0b30*/  UMOV UR5, URZ ;  /* 0x000000ff00057c82 */ /* 0x000fcc0008000000 */
[----:B------:R-:W-:Y:S05]  /*0b40*/  BRA.U !UP0, `(.L_x_16) ;  /* 0x0000000508cc7547 */ /* 0x000fea000b800000 */
[----:B------:R-:W0:Y:S01]  /*0b50*/  LDCU.64 UR8, c[0x0][0x380] ;  /* 0x00007000ff0877ac */ /* 0x000e220008000a00 */
[----:B------:R-:W-:Y:S01]  /*0b60*/  CS2R R4, SRZ ;  /* 0x0000000000047805 */ /* 0x000fe2000001ff00 */
[----:B------:R-:W-:-:S04]  /*0b70*/  ULOP3.LUT UR4, UR7, 0x7ffffffe, URZ, 0xc0, !UPT ;  /* 0x7ffffffe07047892 */ /* 0x000fc8000f8ec0ff */
[----:B------:R-:W-:Y:S02]  /*0b80*/  UIADD3 UR7, UPT, UPT, -UR4, URZ, URZ ;  /* 0x000000ff04077290 */ /* 0x000fe4000fffe1ff */
[----:B0-----:R-:W-:-:S04]  /*0b90*/  UIADD3 UR5, UP0, UPT, UR8, 0x8, URZ ;  /* 0x0000000808057890 */ /* 0x001fc8000ff1e0ff */
[----:B------:R-:W-:Y:S02]  /*0ba0*/  UIADD3.X UR6, UPT, UPT, URZ, UR9, URZ, UP0, !UPT ;  /* 0x00000009ff067290 */ /* 0x000fe400087fe4ff */
[----:B------:R-:W-:-:S04]  /*0bb0*/  IMAD.U32 R0, RZ, RZ, UR5 ;  /* 0x00000005ff007e24 */ /* 0x000fc8000f8e00ff */
[----:B------:R-:W-:-:S07]  /*0bc0*/  IMAD.U32 R11, RZ, RZ, UR6 ;  /* 0x00000006ff0b7e24 */ /* 0x000fce000f8e00ff */
.L_x_19:
[----:B0-----:R-:W-:Y:S02]  /*0bd0*/  IMAD.MOV.U32 R6, RZ, RZ, R0 ;  /* 0x000000ffff067224 */ /* 0x001fe400078e0000 */
[----:B------:R-:W-:-:S05]  /*0be0*/  IMAD.MOV.U32 R7, RZ, RZ, R11 ;  /* 0x000000ffff077224 */ /* 0x000fca00078e000b */
[----:B------:R-:W2:Y:S04]  /*0bf0*/  LDG.E.64 R8, desc[UR10][R6.64+-0x8] ;  /* 0xfffff80a06087981 */ /* 0x000ea8000c1e1b00 */
[----:B------:R-:W3:Y:S01]  /*0c00*/  LDG.E.64 R12, desc[UR10][R6.64] ;  /* 0x0000000a060c7981 */ /* 0x000ee2000c1e1b00 */
[----:B------:R-:W-:Y:S01]  /*0c10*/  IMAD.MOV.U32 R14, RZ, RZ, 0x652b82fe ;  /* 0x652b82feff0e7424 */ /* 0x000fe200078e00ff */
[----:B------:R-:W-:Y:S01]  /*0c20*/  UMOV UR8, 0xfefa39ef ;  /* 0xfefa39ef00087882 */ /* 0x000fe20000000000 */
[----:B------:R-:W-:Y:S01]  /*0c30*/  IMAD.MOV.U32 R15, RZ, RZ, 0x3ff71547 ;  /* 0x3ff71547ff0f7424 */ /* 0x000fe200078e00ff */
[----:B------:R-:W-:Y:S01]  /*0c40*/  UMOV UR9, 0x3fe62e42 ;  /* 0x3fe62e4200097882 */ /* 0x000fe20000000000 */
[----:B------:R-:W-:Y:S01]  /*0c50*/  UMOV UR12, 0x3b39803f ;  /* 0x3b39803f000c7882 */ /* 0x000fe20000000000 */
[----:B------:R-:W-:Y:S01]  /*0c60*/  UMOV UR13, 0x3c7abc9e ;  /* 0x3c7abc9e000d7882 */ /* 0x000fe20000000000 */
[----:B------:R-:W-:Y:S01]  /*0c70*/  IMAD.MOV.U32 R20, RZ, RZ, -0x35dec16 ;  /* 0xfca213eaff147424 */ /* 0x000fe200078e00ff */
[----:B------:R-:W-:Y:S01]  /*0c80*/  UMOV UR14, 0x69ce2bdf ;  /* 0x69ce2bdf000e7882 */ /* 0x000fe20000000000 */
[----:B------:R-:W-:Y:S01]  /*0c90*/  IMAD.MOV.U32 R21, RZ, RZ, 0x3e928af3 ;  /* 0x3e928af3ff157424 */ /* 0x000fe200078e00ff */
[----:B------:R-:W-:Y:S01]  /*0ca0*/  UMOV UR15, 0x3e5ade15 ;  /* 0x3e5ade15000f7882 */ /* 0x000fe20000000000 */
[----:B--2---:R-:W-:-:S02]  /*0cb0*/  DADD R8, R8, -R2 ;  /* 0x0000000008087229 */ /* 0x004fc40000000802 */
[----:B---3--:R-:W-:-:S06]  /*0cc0*/  DADD R12, R12, -R2 ;  /* 0x000000000c0c7229 */ /* 0x008fcc0000000802 */
[-C--:B------:R-:W-:Y:S02]  /*0cd0*/  DFMA R10, R8, R14.reuse, 6.75539944105574400000e+15 ;  /* 0x43380000080a742b */ /* 0x080fe4000000000e */
[----:B------:R-:W-:Y:S01]  /*0ce0*/  FSETP.GEU.AND P0, PT, |R9|, 4.1917929649353027344, PT ;  /* 0x4086232b0900780b */ /* 0x000fe20003f0e200 */
[----:B------:R-:W-:-:S05]  /*0cf0*/  DFMA R14, R12, R14, 6.75539944105574400000e+15 ;  /* 0x433800000c0e742b */ /* 0x000fca000000000e */
[----:B------:R-:W-:-:S03]  /*0d00*/  DADD R18, R10, -6.75539944105574400000e+15 ;  /* 0xc33800000a127429 */ /* 0x000fc60000000000 */
[----:B------:R-:W-:-:S05]  /*0d10*/  DADD R24, R14, -6.75539944105574400000e+15 ;  /* 0xc33800000e187429 */ /* 0x000fca0000000000 */
[----:B------:R-:W-:-:S03]  /*0d20*/  DFMA R16, R18, -UR8, R8 ;  /* 0x8000000812107c2b */ /* 0x000fc60008000008 */
[----:B------:R-:W-:Y:S01]  /*0d30*/  DFMA R26, R24, -UR8, R12 ;  /* 0x80000008181a7c2b */ /* 0x000fe2000800000c */
[----:B------:R-:W-:Y:S01]  /*0d40*/  UMOV UR8, 0x62401315 ;  /* 0x6240131500087882 */ /* 0x000fe20000000000 */
[----:B------:R-:W-:-:S03]  /*0d50*/  UMOV UR9, 0x3ec71dee ;  /* 0x3ec71dee00097882 */ /* 0x000fc60000000000 */
[----:B------:R-:W-:-:S08]  /*0d60*/  DFMA R18, R18, -UR12, R16 ;  /* 0x8000000c12127c2b */ /* 0x000fd00008000010 */
[----:B------:R-:W-:-:S08]  /*0d70*/  DFMA R16, R18, UR14, R20 ;  /* 0x0000000e12107c2b */ /* 0x000fd00008000014 */
[----:B------:R-:W-:Y:S02]  /*0d80*/  DFMA R22, R18, R16, UR8 ;  /* 0x0000000812167e2b */ /* 0x000fe40008000010 */
[----:B------:R-:W-:Y:S01]  /*0d90*/  DFMA R16, R24, -UR12, R26 ;  /* 0x8000000c18107c2b */ /* 0x000fe2000800001a */
[----:B------:R-:W-:Y:S01]  /*0da0*/  UMOV UR12, 0x7c89eb71 ;  /* 0x7c89eb71000c7882 */ /* 0x000fe20000000000 */
[----:B------:R-:W-:-:S04]  /*0db0*/  UMOV UR13, 0x3efa0199 ;  /* 0x3efa0199000d7882 */ /* 0x000fc80000000000 */
[----:B------:R-:W-:Y:S02]  /*0dc0*/  DFMA R22, R18, R22, UR12 ;  /* 0x0000000c12167e2b */ /* 0x000fe40008000016 */
[----:B------:R-:W-:Y:S01]  /*0dd0*/  DFMA R20, R16, UR14, R20 ;  /* 0x0000000e10147c2b */ /* 0x000fe20008000014 */
[----:B------:R-:W-:Y:S01]  /*0de0*/  UMOV UR14, 0x14761f65 ;  /* 0x14761f65000e7882 */ /* 0x000fe20000000000 */
[----:B------:R-:W-:-:S04]  /*0df0*/  UMOV UR15, 0x3f2a01a0 ;  /* 0x3f2a01a0000f7882 */ /* 0x000fc80000000000 */
[----:B------:R-:W-:Y:S02]  /*0e00*/  DFMA R22, R18, R22, UR14 ;  /* 0x0000000e12167e2b */ /* 0x000fe40008000016 */
[----:B------:R-:W-:Y:S01]  /*0e10*/  DFMA R20, R16, R20, UR8 ;  /* 0x0000000810147e2b */ /* 0x000fe20008000014 */
        /* <DEDUP_REMOVED lines=19> */
[----:B------:R-:W-:-:S06]  /*0f50*/  DFMA R24, R16, R20, UR14 ;  /* 0x0000000e10187e2b */ /* 0x000fcc0008000014 */
[----:B------:R-:W-:Y:S02]  /*0f60*/  DFMA R20, R18, R22, 1 ;  /* 0x3ff000001214742b */ /* 0x000fe40000000016 */
[----:B------:R-:W-:-:S06]  /*0f70*/  DFMA R24, R16, R24, UR8 ;  /* 0x0000000810187e2b */ /* 0x000fcc0008000018 */
[----:B------:R-:W-:Y:S02]  /*0f80*/  DFMA R20, R18, R20, 1 ;  /* 0x3ff000001214742b */ /* 0x000fe40000000014 */
[----:B------:R-:W-:-:S08]  /*0f90*/  DFMA R18, R16, R24, UR12 ;  /* 0x0000000c10127e2b */ /* 0x000fd00008000018 */
[----:B------:R-:W-:Y:S01]  /*0fa0*/  DFMA R18, R16, R18, 1 ;  /* 0x3ff000001012742b */ /* 0x000fe20000000012 */
[----:B------:R-:W-:Y:S02]  /*0fb0*/  IMAD R23, R10, 0x100000, R21 ;  /* 0x001000000a177824 */ /* 0x000fe400078e0215 */
[----:B------:R-:W-:Y:S01]  /*0fc0*/  IMAD.MOV.U32 R22, RZ, RZ, R20 ;  /* 0x000000ffff167224 */ /* 0x000fe200078e0014 */
[----:B------:R-:W-:Y:S07]  /*0fd0*/  @!P0 BRA `(.L_x_17) ;  /* 0x0000000000348947 */ /* 0x000fee0003800000 */
[----:B------:R-:W-:Y:S01]  /*0fe0*/  FSETP.GEU.AND P1, PT, |R9|, 4.2275390625, PT ;  /* 0x408748000900780b */ /* 0x000fe20003f2e200 */
[C---:B------:R-:W-:Y:S02]  /*0ff0*/  DADD R22, R8.reuse, +INF ;  /* 0x7ff0000008167429 */ /* 0x040fe40000000000 */
[----:B------:R-:W-:-:S08]  /*1000*/  DSETP.GEU.AND P0, PT, R8, RZ, PT ;  /* 0x000000ff0800722a */ /* 0x000fd00003f0e000 */
[----:B------:R-:W-:Y:S02]  /*1010*/  FSEL R22, R22, RZ, P0 ;  /* 0x000000ff16167208 */ /* 0x000fe40000000000 */
[----:B------:R-:W-:Y:S01]  /*1020*/  FSEL R23, R23, RZ, P0 ;  /* 0x000000ff17177208 */ /* 0x000fe20000000000 */
[----:B------:R-:W-:Y:S06]  /*1030*/  @P1 BRA `(.L_x_17) ;  /* 0x00000000001c1947 */ /* 0x000fec0003800000 */
[----:B------:R-:W-:Y:S01]  /*1040*/  LEA.HI R0, R10, R10, RZ, 0x1 ;  /* 0x0000000a0a007211 */ /* 0x000fe200078f08ff */
[----:B------:R-:W-:-:S03]  /*1050*/  IMAD.MOV.U32 R22, RZ, RZ, RZ ;  /* 0x000000ffff167224 */ /* 0x000fc600078e00ff */
[----:B------:R-:W-:-:S05]  /*1060*/  SHF.R.S32.HI R9, RZ, 0x1, R0 ;  /* 0x00000001ff097819 */ /* 0x000fca0000011400 */
[----:B------:R-:W-:Y:S02]  /*1070*/  IMAD.IADD R10, R10, 0x1, -R9 ;  /* 0x000000010a0a7824 */ /* 0x000fe400078e0a09 */
[----:B------:R-:W-:-:S03]  /*1080*/  IMAD R21, R9, 0x100000, R21 ;  /* 0x0010000009157824 */ /* 0x000fc600078e0215 */
[----:B------:R-:W-:-:S06]  /*1090*/  LEA R23, R10, 0x3ff00000, 0x14 ;  /* 0x3ff000000a177811 */ /* 0x000fcc00078ea0ff */
[----:B------:R-:W-:-:S11]  /*10a0*/  DMUL R22, R20, R22 ;  /* 0x0000001614167228 */ /* 0x000fd60000000000 */
.L_x_17:
[----:B------:R0:W-:Y:S01]  /*10b0*/  STG.E.64 desc[UR10][R6.64+-0x8], R22 ;  /* 0xfffff81606007986 */ /* 0x0001e2000c101b0a */
[----:B------:R-:W-:Y:S01]  /*10c0*/  FSETP.GEU.AND P0, PT, |R13|, 4.1917929649353027344, PT ;  /* 0x4086232b0d00780b */ /* 0x000fe20003f0e200 */
[----:B------:R-:W-:Y:S01]  /*10d0*/  DFMA R18, R16, R18, 1 ;  /* 0x3ff000001012742b */ /* 0x000fe20000000012 */
[----:B------:R-:W-:Y:S01]  /*10e0*/  UIADD3 UR7, UPT, UPT, UR7, 0x2, URZ ;  /* 0x0000000207077890 */ /* 0x000fe2000fffe0ff */
[----:B------:R-:W-:-:S03]  /*10f0*/  DADD R10, R22, R4 ;  /* 0x00000000160a7229 */ /* 0x000fc60000000004 */
[----:B------:R-:W-:-:S05]  /*1100*/  UISETP.NE.AND UP0, UPT, UR7, URZ, UPT ;  /* 0x000000ff0700728c */ /* 0x000fca000bf05270 */
[----:B------:R-:W-:Y:S02]  /*1110*/  IMAD R9, R14, 0x100000, R19 ;  /* 0x001000000e097824 */ /* 0x000fe400078e0213 */
[----:B------:R-:W-:Y:S01]  /*1120*/  IMAD.MOV.U32 R8, RZ, RZ, R18 ;  /* 0x000000ffff087224 */ /* 0x000fe200078e0012 */
[----:B0-----:R-:W-:Y:S06]  /*1130*/  @!P0 BRA `(.L_x_18) ;  /* 0x0000000000388947 */ /* 0x001fec0003800000 */
[----:B------:R-:W-:Y:S01]  /*1140*/  FSETP.GEU.AND P1, PT, |R13|, 4.2275390625, PT ;  /* 0x408748000d00780b */ /* 0x000fe20003f2e200 */
[C---:B------:R-:W-:Y:S02]  /*1150*/  DADD R4, R12.reuse, +INF ;  /* 0x7ff000000c047429 */ /* 0x040fe40000000000 */
[----:B------:R-:W-:-:S08]  /*1160*/  DSETP.GEU.AND P0, PT, R12, RZ, PT ;  /* 0x000000ff0c00722a */ /* 0x000fd00003f0e000 */
[----:B------:R-:W-:Y:S02]  /*1170*/  FSEL R8, R4, RZ, P0 ;  /* 0x000000ff04087208 */ /* 0x000fe40000000000 */
[----:B------:R-:W-:Y:S01]  /*1180*/  FSEL R9, R5, RZ, P0 ;  /* 0x000000ff05097208 */ /* 0x000fe20000000000 */
[----:B------:R-:W-:Y:S06]  /*1190*/  @P1 BRA `(.L_x_18) ;  /* 0x0000000000201947 */ /* 0x000fec0003800000 */
[----:B------:R-:W-:Y:S01]  /*11a0*/  LEA.HI R0, R14, R14, RZ, 0x1 ;  /* 0x0000000e0e007211 */ /* 0x000fe200078f08ff */
[----:B------:R-:W-:-:S03]  /*11b0*/  IMAD.MOV.U32 R8, RZ, RZ, R18 ;  /* 0x000000ffff087224 */ /* 0x000fc600078e0012 */
[----:B------:R-:W-:-:S05]  /*11c0*/  SHF.R.S32.HI R9, RZ, 0x1, R0 ;  /* 0x00000001ff097819 */ /* 0x000fca0000011400 */
[----:B------:R-:W-:Y:S02]  /*11d0*/  IMAD.IADD R4, R14, 0x1, -R9 ;  /* 0x000000010e047824 */ /* 0x000fe400078e0a09 */
[----:B------:R-:W-:-:S03]  /*11e0*/  IMAD R9, R9, 0x100000, R19 ;  /* 0x0010000009097824 */ /* 0x000fc600078e0213 */
[----:B------:R-:W-:Y:S01]  /*11f0*/  LEA R5, R4, 0x3ff00000, 0x14 ;  /* 0x3ff0000004057811 */ /* 0x000fe200078ea0ff */
[----:B------:R-:W-:-:S06]  /*1200*/  IMAD.MOV.U32 R4, RZ, RZ, RZ ;  /* 0x000000ffff047224 */ /* 0x000fcc00078e00ff */
[----:B------:R-:W-:-:S11]  /*1210*/  DMUL R8, R8, R4 ;  /* 0x0000000408087228 */ /* 0x000fd60000000000 */
.L_x_18:
[----:B------:R0:W-:Y:S01]  /*1220*/  STG.E.64 desc[UR10][R6.64], R8 ;  /* 0x0000000806007986 */ /* 0x0001e2000c101b0a */
[----:B------:R-:W-:Y:S01]  /*1230*/  IADD3 R0, P0, PT, R6, 0x10, RZ ;  /* 0x0000001006007810 */ /* 0x000fe20007f1e0ff */
[----:B------:R-:W-:-:S04]  /*1240*/  DADD R4, R10, R8 ;  /* 0x000000000a047229 */ /* 0x000fc80000000008 */
[----:B------:R-:W-:Y:S01]  /*1250*/  IMAD.X R11, RZ, RZ, R7, P0 ;  /* 0x000000ffff0b7224 */ /* 0x000fe200000e0607 */
[----:B------:R-:W-:Y:S07]  /*1260*/  BRA.U UP0, `(.L_x_19) ;  /* 0xfffffff900587547 */ /* 0x000fee000b83ffff */
[----:B------:R-:W-:-:S05]  /*1270*/  UMOV UR5, URZ ;  /* 0x000000ff00057c82 */ /* 0x000fca0008000000 */
.L_x_16:
[----:B------:R-:W1:Y:S02]  /*1280*/  LDCU UR7, c[0x0][0x388] ;  /* 0x00007100ff0777ac */ /* 0x000e640008000800 */
[----:B-1----:R-:W-:-:S04]  /*1290*/  ULOP3.LUT UR6, UR7, 0x1, URZ, 0xc0, !UPT ;  /* 0x0000000107067892 */ /* 0x002fc8000f8ec0ff */
[----:B------:R-:W-:-:S09]  /*12a0*/  UISETP.NE.U32.AND UP0, UPT, UR6, 0x1, UPT ;  /* 0x000000010600788c */ /* 0x000fd2000bf05070 */
[----:B------:R-:W-:Y:S05]  /*12b0*/  BRA.U UP0, `(.L_x_15) ;  /* 0x0000000500107547 */ /* 0x000fea000b800000 */
[----:B------:R-:W1:Y:S02]  /*12c0*/  LDCU.64 UR8, c[0x0][0x380] ;  /* 0x00007000ff0877ac */ /* 0x000e640008000a00 */
[----:B-1----:R-:W-:-:S04]  /*12d0*/  ULEA UR6, UP0, UR4, UR8, 0x3 ;  /* 0x0000000804067291 */ /* 0x002fc8000f8018ff */
[----:B------:R-:W-:Y:S02]  /*12e0*/  ULEA.HI.X UR4, UR4, UR9, UR5, 0x3, UP0 ;  /* 0x0000000904047291 */ /* 0x000fe400080f1c05 */
[----:B0-----:R-:W-:-:S04]  /*12f0*/  IMAD.U32 R6, RZ, RZ, UR6 ;  /* 0x00000006ff067e24 */ /* 0x001fc8000f8e00ff */
[----:B------:R-:W-:-:S05]  /*1300*/  IMAD.U32 R7, RZ, RZ, UR4 ;  /* 0x00000004ff077e24 */ /* 0x000fca000f8e00ff */
[----:B------:R-:W2:Y:S01]  /*1310*/  LDG.E.64 R8, desc[UR10][R6.64] ;  /* 0x0000000a06087981 */ /* 0x000ea2000c1e1b00 */
[----:B------:R-:W-:Y:S01]  /*1320*/  UMOV UR4, 0xfefa39ef ;  /* 0xfefa39ef00047882 */ /* 0x000fe20000000000 */
[----:B------:R-:W-:Y:S01]  /*1330*/  UMOV UR5, 0x3fe62e42 ;  /* 0x3fe62e4200057882 */ /* 0x000fe20000000000 */
[----:B--2---:R-:W-:Y:S01]  /*1340*/  DADD R2, R8, -R2 ;  /* 0x0000000008027229 */ /* 0x004fe20000000802 */
[----:B------:R-:W-:Y:S02]  /*1350*/  IMAD.MOV.U32 R8, RZ, RZ, 0x652b82fe ;  /* 0x652b82feff087424 */ /* 0x000fe400078e00ff */
[----:B------:R-:W-:-:S06]  /*1360*/  IMAD.MOV.U32 R9, RZ, RZ, 0x3ff71547 ;  /* 0x3ff71547ff097424 */ /* 0x000fcc00078e00ff */
[----:B------:R-:W-:Y:S01]  /*1370*/  DFMA R8, R2, R8, 6.75539944105574400000e+15 ;  /* 0x433800000208742b */ /* 0x000fe20000000008 */
[----:B------:R-:W-:-:S07]  /*1380*/  FSETP.GEU.AND P0, PT, |R3|, 4.1917929649353027344, PT ;  /* 0x4086232b0300780b */ /* 0x000fce0003f0e200 */
[----:B------:R-:W-:-:S08]  /*1390*/  DADD R10, R8, -6.75539944105574400000e+15 ;  /* 0xc3380000080a7429 */ /* 0x000fd00000000000 */
[----:B------:R-:W-:Y:S01]  /*13a0*/  DFMA R12, R10, -UR4, R2 ;  /* 0x800000040a0c7c2b */ /* 0x000fe20008000002 */
[----:B------:R-:W-:Y:S01]  /*13b0*/  UMOV UR4, 0x3b39803f ;  /* 0x3b39803f00047882 */ /* 0x000fe20000000000 */
[----:B------:R-:W-:-:S06]  /*13c0*/  UMOV UR5, 0x3c7abc9e ;  /* 0x3c7abc9e00057882 */ /* 0x000fcc0000000000 */
[----:B------:R-:W-:Y:S01]  /*13d0*/  DFMA R10, R10, -UR4, R12 ;  /* 0x800000040a0a7c2b */ /* 0x000fe2000800000c */
[----:B------:R-:W-:Y:S01]  /*13e0*/  UMOV UR4, 0x69ce2bdf ;  /* 0x69ce2bdf00047882 */ /* 0x000fe20000000000 */
[----:B------:R-:W-:Y:S01]  /*13f0*/  IMAD.MOV.U32 R12, RZ, RZ, -0x35dec16 ;  /* 0xfca213eaff0c7424 */ /* 0x000fe200078e00ff */
[----:B------:R-:W-:Y:S01]  /*1400*/  UMOV UR5, 0x3e5ade15 ;  /* 0x3e5ade1500057882 */ /* 0x000fe20000000000 */
[----:B------:R-:W-:-:S06]  /*1410*/  IMAD.MOV.U32 R13, RZ, RZ, 0x3e928af3 ;  /* 0x3e928af3ff0d7424 */ /* 0x000fcc00078e00ff */
[----:B------:R-:W-:Y:S01]  /*1420*/  DFMA R12, R10, UR4, R12 ;  /* 0x000000040a0c7c2b */ /* 0x000fe2000800000c */
[----:B------:R-:W-:Y:S01]  /*1430*/  UMOV UR4, 0x62401315 ;  /* 0x6240131500047882 */ /* 0x000fe20000000000 */
[----:B------:R-:W-:-:S06]  /*1440*/  UMOV UR5, 0x3ec71dee ;  /* 0x3ec71dee00057882 */ /* 0x000fcc0000000000 */
[----:B------:R-:W-:Y:S01]  /*1450*/  DFMA R12, R10, R12, UR4 ;  /* 0x000000040a0c7e2b */ /* 0x000fe2000800000c */
        /* <DEDUP_REMOVED lines=20> */
[----:B------:R-:W-:-:S08]  /*15a0*/  DFMA R12, R10, R12, UR4 ;  /* 0x000000040a0c7e2b */ /* 0x000fd0000800000c */
[----:B------:R-:W-:-:S08]  /*15b0*/  DFMA R12, R10, R12, 1 ;  /* 0x3ff000000a0c742b */ /* 0x000fd0000000000c */
[----:B------:R-:W-:-:S10]  /*15c0*/  DFMA R12, R10, R12, 1 ;  /* 0x3ff000000a0c742b */ /* 0x000fd4000000000c */
[----:B------:R-:W-:Y:S02]  /*15d0*/  IMAD R11, R8, 0x100000, R13 ;  /* 0x00100000080b7824 */ /* 0x000fe400078e020d */
[----:B------:R-:W-:Y:S01]  /*15e0*/  IMAD.MOV.U32 R10, RZ, RZ, R12 ;  /* 0x000000ffff0a7224 */ /* 0x000fe200078e000c */
[----:B------:R-:W-:Y:S06]  /*15f0*/  @!P0 BRA `(.L_x_20) ;  /* 0x0000000000388947 */ /* 0x000fec0003800000 */
        /* <DEDUP_REMOVED lines=14> */
.L_x_20:
[----:B------:R1:W-:Y:S01]  /*16e0*/  STG.E.64 desc[UR10][R6.64], R10 ;  /* 0x0000000a06007986 */ /* 0x0003e2000c101b0a */
[----:B------:R-:W-:-:S11]  /*16f0*/  DADD R4, R4, R10 ;  /* 0x0000000004047229 */ /* 0x000fd6000000000a */
.L_x_15:
[----:B------:R-:W2:Y:S01]  /*1700*/  S2R R0, SR_TID.X ;  /* 0x0000000000007919 */ /* 0x000ea20000002100 */
[----:B------:R-:W2:Y:S08]  /*1710*/  S2UR UR4, SR_CTAID.X ;  /* 0x00000000000479c3 */ /* 0x000eb00000002500 */
[----:B------:R-:W2:Y:S02]  /*1720*/  LDC R3, c[0x0][0x360] ;  /* 0x0000d800ff037b82 */ /* 0x000ea40000000800 */
[----:B--2---:R-:W-:-:S05]  /*1730*/  IMAD R3, R3, UR4, R0 ;  /* 0x0000000403037c24 */ /* 0x004fca000f8e0200 */
[----:B------:R-:W-:-:S13]  /*1740*/  ISETP.GE.AND P0, PT, R3, UR7, PT ;  /* 0x0000000703007c0c */ /* 0x000fda000bf06270 */
[----:B------:R-:W-:Y:S05]  /*1750*/  @P0 EXIT ;  /* 0x000000000000094d */ /* 0x000fea0003800000 */
[----:B01----:R-:W0:Y:S02]  /*1760*/  LDC.64 R6, c[0x0][0x380] ;  /* 0x0000e000ff067b82 */ /* 0x003e240000000a00 */
[----:B0-----:R-:W-:-:S05]  /*1770*/  IMAD.WIDE R6, R3, 0x8, R6 ;  /* 0x0000000803067825 */ /* 0x001fca00078e0206 */
[----:B------:R-:W2:Y:S01]  /*1780*/  LDG.E.64 R8, desc[UR10][R6.64] ;  /* 0x0000000a06087981 */ /* 0x000ea2000c1e1b00 */
[----:B------:R-:W0:Y:S01]  /*1790*/  MUFU.RCP64H R3, R5 ;  /* 0x0000000500037308 */ /* 0x000e220000001800 */
[----:B------:R-:W-:Y:S01]  /*17a0*/  IMAD.MOV.U32 R2, RZ, RZ, 0x1 ;  /* 0x00000001ff027424 */ /* 0x000fe200078e00ff */
[----:B------:R-:W-:Y:S05]  /*17b0*/  BSSY.RECONVERGENT B0, `(.L_x_21) ;  /* 0x0000011000007945 */ /* 0x000fea0003800200 */
[----:B0-----:R-:W-:-:S08]  /*17c0*/  DFMA R10, R2, -R4, 1 ;  /* 0x3ff00000020a742b */ /* 0x001fd00000000804 */
[----:B------:R-:W-:-:S08]  /*17d0*/  DFMA R10, R10, R10, R10 ;  /* 0x0000000a0a0a722b */ /* 0x000fd0000000000a */
[----:B------:R-:W-:-:S08]  /*17e0*/  DFMA R10, R2, R10, R2 ;  /* 0x0000000a020a722b */ /* 0x000fd00000000002 */
[----:B------:R-:W-:-:S08]  /*17f0*/  DFMA R2, R10, -R4, 1 ;  /* 0x3ff000000a02742b */ /* 0x000fd00000000804 */
[----:B------:R-:W-:-:S08]  /*1800*/  DFMA R2, R10, R2, R10 ;  /* 0x000000020a02722b */ /* 0x000fd0000000000a */
[----:B--2---:R-:W-:Y:S01]  /*1810*/  DMUL R10, R8, R2 ;  /* 0x00000002080a7228 */ /* 0x004fe20000000000 */
[----:B------:R-:W-:-:S07]  /*1820*/  FSETP.GEU.AND P1, PT, |R9|, 6.5827683646048100446e-37, PT ;  /* 0x036000000900780b */ /* 0x000fce0003f2e200 */
[----:B------:R-:W-:-:S08]  /*1830*/  DFMA R12, R10, -R4, R8 ;  /* 0x800000040a0c722b */ /* 0x000fd00000000008 */
[----:B------:R-:W-:-:S10]  /*1840*/  DFMA R2, R2, R12, R10 ;  /* 0x0000000c0202722b */ /* 0x000fd4000000000a */
[----:B------:R-:W-:-:S05]  /*1850*/  FFMA R0, RZ, R5, R3 ;  /* 0x00000005ff007223 */ /* 0x000fca0000000003 */
[----:B------:R-:W-:-:S13]  /*1860*/  FSETP.GT.AND P0, PT, |R0|, 1.469367938527859385e-39, PT ;  /* 0x001000000000780b */ /* 0x000fda0003f04200 */
[----:B------:R-:W-:Y:S05]  /*1870*/  @P0 BRA P1, `(.L_x_22) ;  /* 0x0000000000100947 */ /* 0x000fea0000800000 */
[----:B------:R-:W-:-:S07]  /*1880*/  MOV R0, 0x18a0 ;  /* 0x000018a000007802 */ /* 0x000fce0000000f00 */
[----:B------:R-:W-:Y:S05]  /*1890*/  CALL.REL.NOINC `($__internal_0_$__cuda_sm20_div_rn_f64_full) ;  /* 0x0000000000147944 */ /* 0x000fea0003c00000 */
[----:B------:R-:W-:Y:S02]  /*18a0*/  IMAD.MOV.U32 R2, RZ, RZ, R12 ;  /* 0x000000ffff027224 */ /* 0x000fe400078e000c */
[----:B------:R-:W-:-:S07]  /*18b0*/  IMAD.MOV.U32 R3, RZ, RZ, R13 ;  /* 0x000000ffff037224 */ /* 0x000fce00078e000d */
.L_x_22:
[----:B------:R-:W-:Y:S05]  /*18c0*/  BSYNC.RECONVERGENT B0 ;  /* 0x0000000000007941 */ /* 0x000fea0003800200 */
.L_x_21:
[----:B------:R-:W-:Y:S01]  /*18d0*/  STG.E.64 desc[UR10][R6.64], R2 ;  /* 0x0000000206007986 */ /* 0x000fe2000c101b0a */
[----:B------:R-:W-:Y:S05]  /*18e0*/  EXIT ;  /* 0x000000000000794d */ /* 0x000fea0003800000 */
        .weak           $__internal_0_$__cuda_sm20_div_rn_f64_full
        .type           $__internal_0_$__cuda_sm20_div_rn_f64_full,@function
        .size           $__internal_0_$__cuda_sm20_div_rn_f64_full,(.L_x_42 - $__internal_0_$__cuda_sm20_div_rn_f64_full)
$__internal_0_$__cuda_sm20_div_rn_f64_full:
[C---:B------:R-:W-:Y:S01]  /*18f0*/  FSETP.GEU.AND P0, PT, |R5|.reuse, 1.469367938527859385e-39, PT ;  /* 0x001000000500780b */ /* 0x040fe20003f0e200 */
[----:B------:R-:W-:Y:S01]  /*1900*/  IMAD.MOV.U32 R16, RZ, RZ, 0x1 ;  /* 0x00000001ff107424 */ /* 0x000fe200078e00ff */
[----:B------:R-:W-:Y:S01]  /*1910*/  LOP3.LUT R2, R5, 0x800fffff, RZ, 0xc0, !PT ;  /* 0x800fffff05027812 */ /* 0x000fe200078ec0ff */
[----:B------:R-:W-:Y:S01]  /*1920*/  BSSY.RECONVERGENT B1, `(.L_x_23) ;  /* 0x0000055000017945 */ /* 0x000fe20003800200 */
[C---:B------:R-:W-:Y:S02]  /*1930*/  FSETP.GEU.AND P2, PT, |R9|.reuse, 1.469367938527859385e-39, PT ;  /* 0x001000000900780b */ /* 0x040fe40003f4e200 */
[----:B------:R-:W-:Y:S01]  /*1940*/  LOP3.LUT R3, R2, 0x3ff00000, RZ, 0xfc, !PT ;  /* 0x3ff0000002037812 */ /* 0x000fe200078efcff */
[----:B------:R-:W-:Y:S01]  /*1950*/  IMAD.MOV.U32 R2, RZ, RZ, R4 ;  /* 0x000000ffff027224 */ /* 0x000fe200078e0004 */
[----:B------:R-:W-:Y:S02]  /*1960*/  LOP3.LUT R12, R9, 0x7ff00000, RZ, 0xc0, !PT ;  /* 0x7ff00000090c7812 */ /* 0x000fe400078ec0ff */
[----:B------:R-:W-:-:S03]  /*1970*/  LOP3.LUT R15, R5, 0x7ff00000, RZ, 0xc0, !PT ;  /* 0x7ff00000050f7812 */ /* 0x000fc600078ec0ff */
[----:B------:R-:W-:Y:S01]  /*1980*/  @!P0 DMUL R2, R4, 8.98846567431157953865e+307 ;  /* 0x7fe0000004028828 */ /* 0x000fe20000000000 */
[----:B------:R-:W-:-:S03]  /*1990*/  ISETP.GE.U32.AND P1, PT, R12, R15, PT ;  /* 0x0000000f0c00720c */ /* 0x000fc60003f26070 */
[----:B------:R-:W-:Y:S01]  /*19a0*/  @!P2 LOP3.LUT R13, R5, 0x7ff00000, RZ, 0xc0, !PT ;  /* 0x7ff00000050da812 */ /* 0x000fe200078ec0ff */
[----:B------:R-:W-:Y:S01]  /*19b0*/  @!P2 IMAD.MOV.U32 R18, RZ, RZ, RZ ;  /* 0x000000ffff12a224 */ /* 0x000fe200078e00ff */
[----:B------:R-:W0:Y:S02]  /*19c0*/  MUFU.RCP64H R17, R3 ;  /* 0x0000000300117308 */ /* 0x000e240000001800 */
[----:B------:R-:W-:Y:S01]  /*19d0*/  @!P2 ISETP.GE.U32.AND P3, PT, R12, R13, PT ;  /* 0x0000000d0c00a20c */ /* 0x000fe20003f66070 */
[----:B------:R-:W-:-:S05]  /*19e0*/  IMAD.MOV.U32 R13, RZ, RZ, 0x1ca00000 ;  /* 0x1ca00000ff0d7424 */ /* 0x000fca00078e00ff */
[----:B------:R-:W-:-:S04]  /*19f0*/  @!P2 SEL R19, R13, 0x63400000, !P3 ;  /* 0x634000000d13a807 */ /* 0x000fc80005800000 */
[----:B------:R-:W-:-:S04]  /*1a00*/  @!P2 LOP3.LUT R19, R19, 0x80000000, R9, 0xf8, !PT ;  /* 0x800000001313a812 */ /* 0x000fc800078ef809 */
[----:B------:R-:W-:Y:S01]  /*1a10*/  @!P2 LOP3.LUT R19, R19, 0x100000, RZ, 0xfc, !PT ;  /* 0x001000001313a812 */ /* 0x000fe200078efcff */
[----:B0-----:R-:W-:-:S08]  /*1a20*/  DFMA R10, R16, -R2, 1 ;  /* 0x3ff00000100a742b */ /* 0x001fd00000000802 */
[----:B------:R-:W-:-:S08]  /*1a30*/  DFMA R10, R10, R10, R10 ;  /* 0x0000000a0a0a722b */ /* 0x000fd0000000000a */
[----:B------:R-:W-:Y:S01]  /*1a40*/  DFMA R16, R16, R10, R16 ;  /* 0x0000000a1010722b */ /* 0x000fe20000000010 */
[----:B------:R-:W-:Y:S01]  /*1a50*/  SEL R11, R13, 0x63400000, !P1 ;  /* 0x634000000d0b7807 */ /* 0x000fe20004800000 */
[----:B------:R-:W-:-:S03]  /*1a60*/  IMAD.MOV.U32 R10, RZ, RZ, R8 ;  /* 0x000000ffff0a7224 */ /* 0x000fc600078e0008 */
[----:B------:R-:W-:-:S03]  /*1a70*/  LOP3.LUT R11, R11, 0x800fffff, R9, 0xf8, !PT ;  /* 0x800fffff0b0b7812 */ /* 0x000fc600078ef809 */
[----:B------:R-:W-:-:S03]  /*1a80*/  DFMA R20, R16, -R2, 1 ;  /* 0x3ff000001014742b */ /* 0x000fc60000000802 */
[----:B------:R-:W-:-:S05]  /*1a90*/  @!P2 DFMA R10, R10, 2, -R18 ;  /* 0x400000000a0aa82b */ /* 0x000fca0000000812 */
[----:B------:R-:W-:Y:S01]  /*1aa0*/  DFMA R16, R16, R20, R16 ;  /* 0x000000141010722b */ /* 0x000fe20000000010 */
[----:B------:R-:W-:Y:S02]  /*1ab0*/  IMAD.MOV.U32 R21, RZ, RZ, R12 ;  /* 0x000000ffff157224 */ /* 0x000fe400078e000c */
[----:B------:R-:W-:Y:S01]  /*1ac0*/  IMAD.MOV.U32 R20, RZ, RZ, R15 ;  /* 0x000000ffff147224 */ /* 0x000fe200078e000f */
[----:B------:R-:W-:Y:S02]  /*1ad0*/  @!P0 LOP3.LUT R20, R3, 0x7ff00000, RZ, 0xc0, !PT ;  /* 0x7ff0000003148812 */ /* 0x000fe400078ec0ff */
[----:B------:R-:W-:Y:S02]  /*1ae0*/  @!P2 LOP3.LUT R21, R11, 0x7ff00000, RZ, 0xc0, !PT ;  /* 0x7ff000000b15a812 */ /* 0x000fe400078ec0ff */
[----:B------:R-:W-:Y:S01]  /*1af0*/  DMUL R18, R16, R10 ;  /* 0x0000000a10127228 */ /* 0x000fe20000000000 */
[----:B------:R-:W-:Y:S02]  /*1b00*/  VIADD R23, R20, 0xffffffff ;  /* 0xffffffff14177836 */ /* 0x000fe40000000000 */
[----:B------:R-:W-:-:S05]  /*1b10*/  VIADD R22, R21, 0xffffffff ;  /* 0xffffffff15167836 */ /* 0x000fca0000000000 */
[----:B------:R-:W-:Y:S01]  /*1b20*/  DFMA R14, R18, -R2, R10 ;  /* 0x80000002120e722b */ /* 0x000fe2000000000a */
[----:B------:R-:W-:-:S04]  /*1b30*/  ISETP.GT.U32.AND P0, PT, R22, 0x7feffffe, PT ;  /* 0x7feffffe1600780c */ /* 0x000fc80003f04070 */
[----:B------:R-:W-:-:S03]  /*1b40*/  ISETP.GT.U32.OR P0, PT, R23, 0x7feffffe, P0 ;  /* 0x7feffffe1700780c */ /* 0x000fc60000704470 */
[----:B------:R-:W-:-:S10]  /*1b50*/  DFMA R14, R16, R14, R18 ;  /* 0x0000000e100e722b */ /* 0x000fd40000000012 */
[----:B------:R-:W-:Y:S05]  /*1b60*/  @P0 BRA `(.L_x_24) ;  /* 0x00000000006c0947 */ /* 0x000fea0003800000 */
[----:B------:R-:W-:-:S04]  /*1b70*/  LOP3.LUT R9, R5, 0x7ff00000, RZ, 0xc0, !PT ;  /* 0x7ff0000005097812 */ /* 0x000fc800078ec0ff */
[CC--:B------:R-:W-:Y:S02]  /*1b80*/  VIADDMNMX R8, R12.reuse, -R9.reuse, 0xb9600000, !PT ;  /* 0xb96000000c087446 */ /* 0x0c0fe40007800909 */
[----:B------:R-:W-:Y:S02]  /*1b90*/  ISETP.GE.U32.AND P0, PT, R12, R9, PT ;  /* 0x000000090c00720c */ /* 0x000fe40003f06070 */
[----:B------:R-:W-:Y:S02]  /*1ba0*/  VIMNMX R8, PT, PT, R8, 0x46a00000, PT ;  /* 0x46a0000008087848 */ /* 0x000fe40003fe0100 */
[----:B------:R-:W-:-:S05]  /*1bb0*/  SEL R13, R13, 0x63400000, !P0 ;  /* 0x634000000d0d7807 */ /* 0x000fca0004000000 */
[----:B------:R-:W-:Y:S02]  /*1bc0*/  IMAD.IADD R16, R8, 0x1, -R13 ;  /* 0x0000000108107824 */ /* 0x000fe400078e0a0d */
[----:B------:R-:W-:Y:S02]  /*1bd0*/  IMAD.MOV.U32 R8, RZ, RZ, RZ ;  /* 0x000000ffff087224 */ /* 0x000fe400078e00ff */
[----:B------:R-:W-:-:S06]  /*1be0*/  VIADD R9, R16, 0x7fe00000 ;  /* 0x7fe0000010097836 */ /* 0x000fcc0000000000 */
[----:B------:R-:W-:-:S10]  /*1bf0*/  DMUL R12, R14, R8 ;  /* 0x000000080e0c7228 */ /* 0x000fd40000000000 */
[----:B------:R-:W-:-:S13]  /*1c00*/  FSETP.GTU.AND P0, PT, |R13|, 1.469367938527859385e-39, PT ;  /* 0x001000000d00780b */ /* 0x000fda0003f0c200 */
[----:B------:R-:W-:Y:S05]  /*1c10*/  @P0 BRA `(.L_x_25) ;  /* 0x0000000000940947 */ /* 0x000fea0003800000 */
[----:B------:R-:W-:Y:S01]  /*1c20*/  DFMA R2, R14, -R2, R10 ;  /* 0x800000020e02722b */ /* 0x000fe2000000000a */
[----:B------:R-:W-:-:S09]  /*1c30*/  IMAD.MOV.U32 R8, RZ, RZ, RZ ;  /* 0x000000ffff087224 */ /* 0x000fd200078e00ff */
[C---:B------:R-:W-:Y:S02]  /*1c40*/  FSETP.NEU.AND P0, PT, R3.reuse, RZ, PT ;  /* 0x000000ff0300720b */ /* 0x040fe40003f0d000 */
[----:B------:R-:W-:-:S04]  /*1c50*/  LOP3.LUT R5, R3, 0x80000000, R5, 0x48, !PT ;  /* 0x8000000003057812 */ /* 0x000fc800078e4805 */
[----:B------:R-:W-:-:S07]  /*1c60*/  LOP3.LUT R9, R5, R9, RZ, 0xfc, !PT ;  /* 0x0000000905097212 */ /* 0x000fce00078efcff */
[----:B------:R-:W-:Y:S05]  /*1c70*/  @!P0 BRA `(.L_x_25) ;  /* 0x00000000007c8947 */ /* 0x000fea0003800000 */
[----:B------:R-:W-:Y:S01]  /*1c80*/  IMAD.MOV R3, RZ, RZ, -R16 ;  /* 0x000000ffff037224 */ /* 0x000fe200078e0a10 */
[----:B------:R-:W-:Y:S01]  /*1c90*/  DMUL.RP R8, R14, R8 ;  /* 0x000000080e087228 */ /* 0x000fe20000008000 */
[----:B------:R-:W-:-:S06]  /*1ca0*/  IMAD.MOV.U32 R2, RZ, RZ, RZ ;  /* 0x000000ffff027224 */ /* 0x000fcc00078e00ff */
[----:B------:R-:W-:-:S03]  /*1cb0*/  DFMA R2, R12, -R2, R14 ;  /* 0x800000020c02722b */ /* 0x000fc6000000000e */
[----:B------:R-:W-:-:S03]  /*1cc0*/  LOP3.LUT R5, R9, R5, RZ, 0x3c, !PT ;  /* 0x0000000509057212 */ /* 0x000fc600078e3cff */
[----:B------:R-:W-:-:S04]  /*1cd0*/  IADD3 R2, PT, PT, -R16, -0x43300000, RZ ;  /* 0xbcd0000010027810 */ /* 0x000fc80007ffe1ff */
[----:B------:R-:W-:-:S04]  /*1ce0*/  FSETP.NEU.AND P0, PT, |R3|, R2, PT ;  /* 0x000000020300720b */ /* 0x000fc80003f0d200 */
[----:B------:R-:W-:Y:S02]  /*1cf0*/  FSEL R12, R8, R12, !P0 ;  /* 0x0000000c080c7208 */ /* 0x000fe40004000000 */
[----:B------:R-:W-:Y:S01]  /*1d00*/  FSEL R13, R5, R13, !P0 ;  /* 0x0000000d050d7208 */ /* 0x000fe20004000000 */
[----:B------:R-:W-:Y:S06]  /*1d10*/  BRA `(.L_x_25) ;  /* 0x0000000000547947 */ /* 0x000fec0003800000 */
.L_x_24:
[----:B------:R-:W-:-:S14]  /*1d20*/  DSETP.NAN.AND P0, PT, R8, R8, PT ;  /* 0x000000080800722a */ /* 0x000fdc0003f08000 */
[----:B------:R-:W-:Y:S05]  /*1d30*/  @P0 BRA `(.L_x_26) ;  /* 0x0000000000440947 */ /* 0x000fea0003800000 */
[----:B------:R-:W-:-:S14]  /*1d40*/  DSETP.NAN.AND P0, PT, R4, R4, PT ;  /* 0x000000040400722a */ /* 0x000fdc0003f08000 */
[----:B------:R-:W-:Y:S05]  /*1d50*/  @P0 BRA `(.L_x_27) ;  /* 0x0000000000300947 */ /* 0x000fea0003800000 */
[----:B------:R-:W-:Y:S01]  /*1d60*/  ISETP.NE.AND P0, PT, R21, R20, PT ;  /* 0x000000141500720c */ /* 0x000fe20003f05270 */
[----:B------:R-:W-:Y:S02]  /*1d70*/  IMAD.MOV.U32 R12, RZ, RZ, 0x0 ;  /* 0x00000000ff0c7424 */ /* 0x000fe400078e00ff */
[----:B------:R-:W-:-:S10]  /*1d80*/  IMAD.MOV.U32 R13, RZ, RZ, -0x80000 ;  /* 0xfff80000ff0d7424 */ /* 0x000fd400078e00ff */
[----:B------:R-:W-:Y:S05]  /*1d90*/  @!P0 BRA `(.L_x_25) ;  /* 0x0000000000348947 */ /* 0x000fea0003800000 */
[----:B------:R-:W-:Y:S02]  /*1da0*/  ISETP.NE.AND P0, PT, R21, 0x7ff00000, PT ;  /* 0x7ff000001500780c */ /* 0x000fe40003f05270 */
[----:B------:R-:W-:Y:S02]  /*1db0*/  LOP3.LUT R13, R9, 0x80000000, R5, 0x48, !PT ;  /* 0x80000000090d7812 */ /* 0x000fe400078e4805 */
[----:B------:R-:W-:-:S13]  /*1dc0*/  ISETP.EQ.OR P0, PT, R20, RZ, !P0 ;  /* 0x000000ff1400720c */ /* 0x000fda0004702670 */
[----:B------:R-:W-:Y:S01]  /*1dd0*/  @P0 LOP3.LUT R2, R13, 0x7ff00000, RZ, 0xfc, !PT ;  /* 0x7ff000000d020812 */ /* 0x000fe200078efcff */
[----:B------:R-:W-:Y:S02]  /*1de0*/  @!P0 IMAD.MOV.U32 R12, RZ, RZ, RZ ;  /* 0x000000ffff0c8224 */ /* 0x000fe400078e00ff */
[----:B------:R-:W-:Y:S02]  /*1df0*/  @P0 IMAD.MOV.U32 R12, RZ, RZ, RZ ;  /* 0x000000ffff0c0224 */ /* 0x000fe400078e00ff */
[----:B------:R-:W-:Y:S01]  /*1e00*/  @P0 IMAD.MOV.U32 R13, RZ, RZ, R2 ;  /* 0x000000ffff0d0224 */ /* 0x000fe200078e0002 */
[----:B------:R-:W-:Y:S06]  /*1e10*/  BRA `(.L_x_25) ;  /* 0x0000000000147947 */ /* 0x000fec0003800000 */
.L_x_27:
[----:B------:R-:W-:Y:S01]  /*1e20*/  LOP3.LUT R13, R5, 0x80000, RZ, 0xfc, !PT ;  /* 0x00080000050d7812 */ /* 0x000fe200078efcff */
[----:B------:R-:W-:Y:S01]  /*1e30*/  IMAD.MOV.U32 R12, RZ, RZ, R4 ;  /* 0x000000ffff0c7224 */ /* 0x000fe200078e0004 */
[----:B------:R-:W-:Y:S06]  /*1e40*/  BRA `(.L_x_25) ;  /* 0x0000000000087947 */ /* 0x000fec0003800000 */
.L_x_26:
[----:B------:R-:W-:Y:S01]  /*1e50*/  LOP3.LUT R13, R9, 0x80000, RZ, 0xfc, !PT ;  /* 0x00080000090d7812 */ /* 0x000fe200078efcff */
[----:B------:R-:W-:-:S07]  /*1e60*/  IMAD.MOV.U32 R12, RZ, RZ, R8 ;  /* 0x000000ffff0c7224 */ /* 0x000fce00078e0008 */
.L_x_25:
[----:B------:R-:W-:Y:S05]  /*1e70*/  BSYNC.RECONVERGENT B1 ;  /* 0x0000000000017941 */ /* 0x000fea0003800200 */
.L_x_23:
[----:B------:R-:W-:Y:S02]  /*1e80*/  IMAD.MOV.U32 R2, RZ, RZ, R0 ;  /* 0x000000ffff027224 */ /* 0x000fe400078e0000 */
[----:B------:R-:W-:-:S04]  /*1e90*/  IMAD.MOV.U32 R3, RZ, RZ, 0x0 ;  /* 0x00000000ff037424 */ /* 0x000fc800078e00ff */
[----:B------:R-:W-:Y:S05]  /*1ea0*/  RET.REL.NODEC R2 `(_Z13softmaxKernelPdi) ;  /* 0xffffffe002547950 */ /* 0x000fea0003c3ffff */
.L_x_28:
        /* <DEDUP_REMOVED lines=13> */
.L_x_42:


//--------------------- .text._Z19forwardOutputKernelPdS_S_S_ii --------------------------
	.section	.text._Z19forwardOutputKernelPdS_S_S_ii,"ax",@progbits
	.align	128
        .global         _Z19forwardOutputKernelPdS_S_S_ii
        .type           _Z19forwardOutputKernelPdS_S_S_ii,@function
        .size           _Z19forwardOutputKernelPdS_S_S_ii,(.L_x_49 - _Z19forwardOutputKernelPdS_S_S_ii)
        .other          _Z19forwardOutputKernelPdS_S_S_ii,@"STO_CUDA_ENTRY STV_DEFAULT"
_Z19forwardOutputKernelPdS_S_S_ii:
.text._Z19forwardOutputKernelPdS_S_S_ii:
        /* <DEDUP_REMOVED lines=10> */
[----:B------:R-:W2:Y:S08]  /*00a0*/  LDC R6, c[0x0][0x3a0] ;  /* 0x0000e800ff067b82 */ /* 0x000eb00000000800 */
[----:B------:R-:W3:Y:S01]  /*00b0*/  LDC.64 R4, c[0x0][0x398] ;  /* 0x0000e600ff047b82 */ /* 0x000ee20000000a00 */
[----:B0-----:R-:W-:-:S06]  /*00c0*/  IMAD.WIDE R2, R7, 0x8, R2 ;  /* 0x0000000807027825 */ /* 0x001fcc00078e0202 */
[----:B-1----:R-:W4:Y:S01]  /*00d0*/  LDG.E.64 R2, desc[UR8][R2.64] ;  /* 0x0000000802027981 */ /* 0x002f22000c1e1b00 */
[----:B--2---:R-:W-:Y:S01]  /*00e0*/  ISETP.GE.AND P0, PT, R6, 0x1, PT ;  /* 0x000000010600780c */ /* 0x004fe20003f06270 */
[----:B---3--:R-:W-:-:S05]  /*00f0*/  IMAD.WIDE R4, R7, 0x8, R4 ;  /* 0x0000000807047825 */ /* 0x008fca00078e0204 */
[----:B----4-:R0:W-:Y:S07]  /*0100*/  STG.E.64 desc[UR8][R4.64], R2 ;  /* 0x0000000204007986 */ /* 0x0101ee000c101b08 */
[----:B------:R-:W-:Y:S05]  /*0110*/  @!P0 EXIT ;  /* 0x000000000000894d */ /* 0x000fea0003800000 */
[C---:B------:R-:W-:Y:S01]  /*0120*/  ISETP.GE.U32.AND P1, PT, R6.reuse, 0x10, PT ;  /* 0x000000100600780c */ /* 0x040fe20003f26070 */
[----:B------:R-:W-:Y:S01]  /*0130*/  IMAD R0, R7, R6, RZ ;  /* 0x0000000607007224 */ /* 0x000fe200078e02ff */
[----:B------:R-:W-:Y:S01]  /*0140*/  LOP3.LUT R18, R6, 0xf, RZ, 0xc0, !PT ;  /* 0x0000000f06127812 */ /* 0x000fe200078ec0ff */
[----:B------:R-:W-:-:S03]  /*0150*/  IMAD.MOV.U32 R7, RZ, RZ, RZ ;  /* 0x000000ffff077224 */ /* 0x000fc600078e00ff */
[----:B------:R-:W-:-:S07]  /*0160*/  ISETP.NE.AND P0, PT, R18, RZ, PT ;  /* 0x000000ff1200720c */ /* 0x000fce0003f05270 */
[----:B------:R-:W-:Y:S06]  /*0170*/  @!P1 BRA `(.L_x_29) ;  /* 0x0000000400549947 */ /* 0x000fec0003800000 */
[----:B------:R-:W1:Y:S01]  /*0180*/  LDCU.128 UR4, c[0x0][0x380] ;  /* 0x00007000ff0477ac */ /* 0x000e620008000c00 */
[----:B------:R-:W-:Y:S01]  /*0190*/  LOP3.LUT R7, R6, 0x7ffffff0, RZ, 0xc0, !PT ;  /* 0x7ffffff006077812 */ /* 0x000fe200078ec0ff */
[----:B------:R-:W-:-:S03]  /*01a0*/  IMAD.MOV.U32 R13, RZ, RZ, R0 ;  /* 0x000000ffff0d7224 */ /* 0x000fc600078e0000 */
[----:B------:R-:W-:Y:S01]  /*01b0*/  IADD3 R12, PT, PT, -R7, RZ, RZ ;  /* 0x000000ff070c7210 */ /* 0x000fe20007ffe1ff */
[----:B-1----:R-:W-:Y:S02]  /*01c0*/  UIADD3 UR4, UP1, UPT, UR4, 0x40, URZ ;  /* 0x0000004004047890 */ /* 0x002fe4000ff3e0ff */
[----:B------:R-:W-:Y:S02]  /*01d0*/  UIADD3 UR6, UP0, UPT, UR6, 0x40, URZ ;  /* 0x0000004006067890 */ /* 0x000fe4000ff1e0ff */
[----:B------:R-:W-:Y:S02]  /*01e0*/  UIADD3.X UR5, UPT, UPT, URZ, UR5, URZ, UP1, !UPT ;  /* 0x00000005ff057290 */ /* 0x000fe40008ffe4ff */
[----:B------:R-:W-:Y:S01]  /*01f0*/  IMAD.U32 R14, RZ, RZ, UR4 ;  /* 0x00000004ff0e7e24 */ /* 0x000fe2000f8e00ff */
[----:B------:R-:W-:-:S03]  /*0200*/  UIADD3.X UR7, UPT, UPT, URZ, UR7, URZ, UP0, !UPT ;  /* 0x00000007ff077290 */ /* 0x000fc600087fe4ff */
[----:B------:R-:W-:-:S09]  /*0210*/  IMAD.U32 R15, RZ, RZ, UR5 ;  /* 0x00000005ff0f7e24 */ /* 0x000fd2000f8e00ff */
.L_x_30:
[----:B------:R-:W-:Y:S01]  /*0220*/  MOV R10, UR6 ;  /* 0x00000006000a7c02 */ /* 0x000fe20008000f00 */
[----:B------:R-:W-:Y:S01]  /*0230*/  IMAD.U32 R11, RZ, RZ, UR7 ;  /* 0x00000007ff0b7e24 */ /* 0x000fe2000f8e00ff */
[----:B------:R-:W-:Y:S01]  /*0240*/  MOV R9, R15 ;  /* 0x0000000f00097202 */ /* 0x000fe20000000f00 */
[----:B------:R-:W-:Y:S02]  /*0250*/  IMAD.MOV.U32 R8, RZ, RZ, R14 ;  /* 0x000000ffff087224 */ /* 0x000fe400078e000e */
[----:B------:R-:W-:-:S03]  /*0260*/  IMAD.WIDE R10, R13, 0x8, R10 ;  /* 0x000000080d0a7825 */ /* 0x000fc600078e020a */
[----:B----4-:R-:W2:Y:S04]  /*0270*/  LDG.E.64 R16, desc[UR8][R8.64+-0x40] ;  /* 0xffffc00808107981 */ /* 0x010ea8000c1e1b00 */
[----:B------:R-:W2:Y:S02]  /*0280*/  LDG.E.64 R14, desc[UR8][R10.64+-0x40] ;  /* 0xffffc0080a0e7981 */ /* 0x000ea4000c1e1b00 */
[----:B--2---:R-:W-:-:S07]  /*0290*/  DFMA R14, R14, R16, R2 ;  /* 0x000000100e0e722b */ /* 0x004fce0000000002 */
[----:B------:R1:W-:Y:S04]  /*02a0*/  STG.E.64 desc[UR8][R4.64], R14 ;  /* 0x0000000e04007986 */ /* 0x0003e8000c101b08 */
[----:B0-----:R-:W2:Y:S04]  /*02b0*/  LDG.E.64 R2, desc[UR8][R10.64+-0x38] ;  /* 0xffffc8080a027981 */ /* 0x001ea8000c1e1b00 */
[----:B------:R-:W2:Y:S02]  /*02c0*/  LDG.E.64 R16, desc[UR8][R8.64+-0x38] ;  /* 0xffffc80808107981 */ /* 0x000ea4000c1e1b00 */
[----:B--2---:R-:W-:-:S07]  /*02d0*/  DFMA R2, R2, R16, R14 ;  /* 0x000000100202722b */ /* 0x004fce000000000e */
[----:B------:R0:W-:Y:S04]  /*02e0*/  STG.E.64 desc[UR8][R4.64], R2 ;  /* 0x0000000204007986 */ /* 0x0001e8000c101b08 */
[----:B------:R-:W2:Y:S04]  /*02f0*/  LDG.E.64 R16, desc[UR8][R10.64+-0x30] ;  /* 0xffffd0080a107981 */ /* 0x000ea8000c1e1b00 */
[----:B------:R-:W2:Y:S02]  /*0300*/  LDG.E.64 R20, desc[UR8][R8.64+-0x30] ;  /* 0xffffd00808147981 */ /* 0x000ea4000c1e1b00 */
[----:B--2---:R-:W-:-:S07]  /*0310*/  DFMA R16, R16, R20, R2 ;  /* 0x000000141010722b */ /* 0x004fce0000000002 */
[----:B------:R2:W-:Y:S04]  /*0320*/  STG.E.64 desc[UR8][R4.64], R16 ;  /* 0x0000001004007986 */ /* 0x0005e8000c101b08 */
[----:B------:R-:W3:Y:S04]  /*0330*/  LDG.E.64 R20, desc[UR8][R10.64+-0x28] ;  /* 0xffffd8080a147981 */ /* 0x000ee8000c1e1b00 */
[----:B------:R-:W3:Y:S02]  /*0340*/  LDG.E.64 R22, desc[UR8][R8.64+-0x28] ;  /* 0xffffd80808167981 */ /* 0x000ee4000c1e1b00 */
[----:B---3--:R-:W-:-:S07]  /*0350*/  DFMA R20, R20, R22, R16 ;  /* 0x000000161414722b */ /* 0x008fce0000000010 */
[----:B------:R3:W-:Y:S04]  /*0360*/  STG.E.64 desc[UR8][R4.64], R20 ;  /* 0x0000001404007986 */ /* 0x0007e8000c101b08 */
[----:B-1----:R-:W4:Y:S04]  /*0370*/  LDG.E.64 R14, desc[UR8][R10.64+-0x20] ;  /* 0xffffe0080a0e7981 */ /* 0x002f28000c1e1b00 */
[----:B------:R-:W4:Y:S02]  /*0380*/  LDG.E.64 R22, desc[UR8][R8.64+-0x20] ;  /* 0xffffe00808167981 */ /* 0x000f24000c1e1b00 */
[----:B----4-:R-:W-:-:S07]  /*0390*/  DFMA R14, R14, R22, R20 ;  /* 0x000000160e0e722b */ /* 0x010fce0000000014 */
[----:B------:R1:W-:Y:S04]  /*03a0*/  STG.E.64 desc[UR8][R4.64], R14 ;  /* 0x0000000e04007986 */ /* 0x0003e8000c101b08 */
[----:B0-----:R-:W4:Y:S04]  /*03b0*/  LDG.E.64 R2, desc[UR8][R10.64+-0x18] ;  /* 0xffffe8080a027981 */ /* 0x001f28000c1e1b00 */
[----:B------:R-:W4:Y:S02]  /*03c0*/  LDG.E.64 R22, desc[UR8][R8.64+-0x18] ;  /* 0xffffe80808167981 */ /* 0x000f24000c1e1b00 */
[----:B----4-:R-:W-:-:S07]  /*03d0*/  DFMA R2, R2, R22, R14 ;  /* 0x000000160202722b */ /* 0x010fce000000000e */
[----:B------:R0:W-:Y:S04]  /*03e0*/  STG.E.64 desc[UR8][R4.64], R2 ;  /* 0x0000000204007986 */ /* 0x0001e8000c101b08 */
[----:B--2---:R-:W2:Y:S04]  /*03f0*/  LDG.E.64 R16, desc[UR8][R10.64+-0x10] ;  /* 0xfffff0080a107981 */ /* 0x004ea8000c1e1b00 */
[----:B------:R-:W2:Y:S02]  /*0400*/  LDG.E.64 R22, desc[UR8][R8.64+-0x10] ;  /* 0xfffff00808167981 */ /* 0x000ea4000c1e1b00 */
[----:B--2---:R-:W-:-:S07]  /*0410*/  DFMA R16, R16, R22, R2 ;  /* 0x000000161010722b */ /* 0x004fce0000000002 */
[----:B------:R2:W-:Y:S04]  /*0420*/  STG.E.64 desc[UR8][R4.64], R16 ;  /* 0x0000001004007986 */ /* 0x0005e8000c101b08 */
[----:B---3--:R-:W3:Y:S04]  /*0430*/  LDG.E.64 R20, desc[UR8][R10.64+-0x8] ;  /* 0xfffff8080a147981 */ /* 0x008ee8000c1e1b00 */
        /* <DEDUP_REMOVED lines=27> */
[----:B------:R-:W5:Y:S04]  /*05f0*/  LDG.E.64 R2, desc[UR8][R10.64+0x30] ;  /* 0x000030080a027981 */ /* 0x000f68000c1e1b00 */
[----:B--2---:R-:W5:Y:S01]  /*0600*/  LDG.E.64 R16, desc[UR8][R8.64+0x30] ;  /* 0x0000300808107981 */ /* 0x004f62000c1e1b00 */
[----:B------:R-:W-:Y:S01]  /*0610*/  VIADD R12, R12, 0x10 ;  /* 0x000000100c0c7836 */ /* 0x000fe20000000000 */
[----:B-----5:R-:W-:-:S07]  /*0620*/  DFMA R16, R2, R16, R22 ;  /* 0x000000100210722b */ /* 0x020fce0000000016 */
[----:B------:R4:W-:Y:S04]  /*0630*/  STG.E.64 desc[UR8][R4.64], R16 ;  /* 0x0000001004007986 */ /* 0x0009e8000c101b08 */
[----:B------:R-:W2:Y:S04]  /*0640*/  LDG.E.64 R2, desc[UR8][R10.64+0x38] ;  /* 0x000038080a027981 */ /* 0x000ea8000c1e1b00 */
[----:B---3--:R-:W2:Y:S01]  /*0650*/  LDG.E.64 R20, desc[UR8][R8.64+0x38] ;  /* 0x0000380808147981 */ /* 0x008ea2000c1e1b00 */
[----:B------:R-:W-:Y:S01]  /*0660*/  ISETP.NE.AND P1, PT, R12, RZ, PT ;  /* 0x000000ff0c00720c */ /* 0x000fe20003f25270 */
[----:B------:R-:W-:Y:S01]  /*0670*/  VIADD R13, R13, 0x10 ;  /* 0x000000100d0d7836 */ /* 0x000fe20000000000 */
[----:B-1----:R-:W-:-:S04]  /*0680*/  IADD3 R14, P2, PT, R8, 0x80, RZ ;  /* 0x00000080080e7810 */ /* 0x002fc80007f5e0ff */
[----:B------:R-:W-:Y:S01]  /*0690*/  IADD3.X R15, PT, PT, RZ, R9, RZ, P2, !PT ;  /* 0x00000009ff0f7210 */ /* 0x000fe200017fe4ff */
[----:B--2---:R-:W-:-:S07]  /*06a0*/  DFMA R2, R2, R20, R16 ;  /* 0x000000140202722b */ /* 0x004fce0000000010 */
[----:B------:R4:W-:Y:S01]  /*06b0*/  STG.E.64 desc[UR8][R4.64], R2 ;  /* 0x0000000204007986 */ /* 0x0009e2000c101b08 */
[----:B------:R-:W-:Y:S05]  /*06c0*/  @P1 BRA `(.L_x_30) ;  /* 0xfffffff800d41947 */ /* 0x000fea000383ffff */
.L_x_29:
[----:B------:R-:W-:Y:S05]  /*06d0*/  @!P0 EXIT ;  /* 0x000000000000894d */ /* 0x000fea0003800000 */
[----:B------:R-:W-:Y:S02]  /*06e0*/  ISETP.GE.U32.AND P0, PT, R18, 0x8, PT ;  /* 0x000000081200780c */ /* 0x000fe40003f06070 */
[----:B----4-:R-:W-:-:S04]  /*06f0*/  LOP3.LUT R16, R6, 0x7, RZ, 0xc0, !PT ;  /* 0x0000000706107812 */ /* 0x010fc800078ec0ff */
[----:B------:R-:W-:-:S07]  /*0700*/  ISETP.NE.AND P1, PT, R16, RZ, PT ;  /* 0x000000ff1000720c */ /* 0x000fce0003f25270 */
[----:B------:R-:W-:Y:S06]  /*0710*/  @!P0 BRA `(.L_x_31) ;  /* 0x0000000000988947 */ /* 0x000fec0003800000 */
[----:B------:R-:W1:Y:S01]  /*0720*/  LDC.64 R8, c[0x0][0x388] ;  /* 0x0000e200ff087b82 */ /* 0x000e620000000a00 */
[----:B------:R-:W-:-:S07]  /*0730*/  IADD3 R13, PT, PT, R0, R7, RZ ;  /* 0x00000007000d7210 */ /* 0x000fce0007ffe0ff */
[----:B------:R-:W2:Y:S01]  /*0740*/  LDC.64 R10, c[0x0][0x380] ;  /* 0x0000e000ff0a7b82 */ /* 0x000ea20000000a00 */
[----:B-1----:R-:W-:-:S05]  /*0750*/  IMAD.WIDE R8, R13, 0x8, R8 ;  /* 0x000000080d087825 */ /* 0x002fca00078e0208 */
[----:B------:R-:W3:Y:S01]  /*0760*/  LDG.E.64 R12, desc[UR8][R8.64] ;  /* 0x00000008080c7981 */ /* 0x000ee2000c1e1b00 */
[----:B--2---:R-:W-:-:S05]  /*0770*/  IMAD.WIDE.U32 R10, R7, 0x8, R10 ;  /* 0x00000008070a7825 */ /* 0x004fca00078e000a */
[----:B------:R-:W3:Y:S02]  /*0780*/  LDG.E.64 R14, desc[UR8][R10.64] ;  /* 0x000000080a0e7981 */ /* 0x000ee4000c1e1b00 */
[----:B---3--:R-:W-:-:S07]  /*0790*/  DFMA R12, R12, R14, R2 ;  /* 0x0000000e0c0c722b */ /* 0x008fce0000000002 */
        /* <DEDUP_REMOVED lines=21> */
[----:B------:R-:W4:Y:S04]  /*08f0*/  LDG.E.64 R2, desc[UR8][R8.64+0x30] ;  /* 0x0000300808027981 */ /* 0x000f28000c1e1b00 */
[----:B--2---:R-:W4:Y:S02]  /*0900*/  LDG.E.64 R14, desc[UR8][R10.64+0x30] ;  /* 0x000030080a0e7981 */ /* 0x004f24000c1e1b00 */
[----:B----4-:R-:W-:-:S07]  /*0910*/  DFMA R14, R2, R14, R20 ;  /* 0x0000000e020e722b */ /* 0x010fce0000000014 */
[----:B------:R1:W-:Y:S04]  /*0920*/  STG.E.64 desc[UR8][R4.64], R14 ;  /* 0x0000000e04007986 */ /* 0x0003e8000c101b08 */
[----:B------:R-:W2:Y:S04]  /*0930*/  LDG.E.64 R2, desc[UR8][R8.64+0x38] ;  /* 0x0000380808027981 */ /* 0x000ea8000c1e1b00 */
[----:B---3--:R-:W2:Y:S01]  /*0940*/  LDG.E.64 R18, desc[UR8][R10.64+0x38] ;  /* 0x000038080a127981 */ /* 0x008ea2000c1e1b00 */
[----:B------:R-:W-:Y:S01]  /*0950*/  VIADD R7, R7, 0x8 ;  /* 0x0000000807077836 */ /* 0x000fe20000000000 */
[----:B--2---:R-:W-:-:S07]  /*0960*/  DFMA R2, R2, R18, R14 ;  /* 0x000000120202722b */ /* 0x004fce000000000e */
[----:B------:R1:W-:Y:S04]  /*0970*/  STG.E.64 desc[UR8][R4.64], R2 ;  /* 0x0000000204007986 */ /* 0x0003e8000c101b08 */
.L_x_31:
[----:B------:R-:W-:Y:S05]  /*0980*/  @!P1 EXIT ;  /* 0x000000000000994d */ /* 0x000fea0003800000 */
[----:B------:R-:W-:Y:S02]  /*0990*/  ISETP.GE.U32.AND P0, PT, R16, 0x4, PT ;  /* 0x000000041000780c */ /* 0x000fe40003f06070 */
[----:B------:R-:W-:-:S04]  /*09a0*/  LOP3.LUT R6, R6, 0x3, RZ, 0xc0, !PT ;  /* 0x0000000306067812 */ /* 0x000fc800078ec0ff */
[----:B------:R-:W-:-:S07]  /*09b0*/  ISETP.NE.AND P1, PT, R6, RZ, PT ;  /* 0x000000ff0600720c */ /* 0x000fce0003f25270 */
[----:B------:R-:W-:Y:S06]  /*09c0*/  @!P0 BRA `(.L_x_32) ;  /* 0x0000000000588947 */ /* 0x000fec0003800000 */
[----:B------:R-:W2:Y:S01]  /*09d0*/  LDC.64 R10, c[0x0][0x388] ;  /* 0x0000e200ff0a7b82 */ /* 0x000ea20000000a00 */
[----:B-1----:R-:W-:-:S07]  /*09e0*/  IADD3 R13, PT, PT, R0, R7, RZ ;  /* 0x00000007000d7210 */ /* 0x002fce0007ffe0ff */
[----:B------:R-:W1:Y:S01]  /*09f0*/  LDC.64 R8, c[0x0][0x380] ;  /* 0x0000e000ff087b82 */ /* 0x000e620000000a00 */
[----:B--2---:R-:W-:-:S05]  /*0a00*/  IMAD.WIDE R10, R13, 0x8, R10 ;  /* 0x000000080d0a7825 */ /* 0x004fca00078e020a */
[----:B------:R-:W2:Y:S01]  /*0a10*/  LDG.E.64 R12, desc[UR8][R10.64] ;  /* 0x000000080a0c7981 */ /* 0x000ea2000c1e1b00 */
[----:B-1----:R-:W-:-:S05]  /*0a20*/  IMAD.WIDE.U32 R8, R7, 0x8, R8 ;  /* 0x0000000807087825 */ /* 0x002fca00078e0008 */
[----:B------:R-:W2:Y:S02]  /*0a30*/  LDG.E.64 R14, desc[UR8][R8.64] ;  /* 0x00000008080e7981 */ /* 0x000ea4000c1e1b00 */
[----:B--2---:R-:W-:-:S07]  /*0a40*/  DFMA R12, R12, R14, R2 ;  /* 0x0000000e0c0c722b */ /* 0x004fce0000000002 */
[----:B------:R2:W-:Y:S04]  /*0a50*/  STG.E.64 desc[UR8][R4.64], R12 ;  /* 0x0000000c04007986 */ /* 0x0005e8000c101b08 */
[----:B0-----:R-:W3:Y:S04]  /*0a60*/  LDG.E.64 R2, desc[UR8][R10.64+0x8] ;  /* 0x000008080a027981 */ /* 0x001ee8000c1e1b00 */
[----:B------:R-:W3:Y:S02]  /*0a70*/  LDG.E.64 R14, desc[UR8][R8.64+0x8] ;  /* 0x00000808080e7981 */ /* 0x000ee4000c1e1b00 */
[----:B---3--:R-:W-:-:S07]  /*0a80*/  DFMA R14, R2, R14, R12 ;  /* 0x0000000e020e722b */ /* 0x008fce000000000c */
[----:B------:R2:W-:Y:S04]  /*0a90*/  STG.E.64 desc[UR8][R4.64], R14 ;  /* 0x0000000e04007986 */ /* 0x0005e8000c101b08 */
[----:B------:R-:W3:Y:S04]  /*0aa0*/  LDG.E.64 R2, desc[UR8][R10.64+0x10] ;  /* 0x000010080a027981 */ /* 0x000ee8000c1e1b00 */
[----:B------:R-:W3:Y:S02]  /*0ab0*/  LDG.E.64 R16, desc[UR8][R8.64+0x10] ;  /* 0x0000100808107981 */ /* 0x000ee4000c1e1b00 */
[----:B---3--:R-:W-:-:S07]  /*0ac0*/  DFMA R16, R2, R16, R14 ;  /* 0x000000100210722b */ /* 0x008fce000000000e */
[----:B------:R2:W-:Y:S04]  /*0ad0*/  STG.E.64 desc[UR8][R4.64], R16 ;  /* 0x0000001004007986 */ /* 0x0005e8000c101b08 */
[----:B------:R-:W3:Y:S04]  /*0ae0*/  LDG.E.64 R2, desc[UR8][R10.64+0x18] ;  /* 0x000018080a027981 */ /* 0x000ee8000c1e1b00 */
[----:B------:R-:W3:Y:S01]  /*0af0*/  LDG.E.64 R18, desc[UR8][R8.64+0x18] ;  /* 0x0000180808127981 */ /* 0x000ee2000c1e1b00 */
[----:B------:R-:W-:Y:S01]  /*0b00*/  VIADD R7, R7, 0x4 ;  /* 0x0000000407077836 */ /* 0x000fe20000000000 */
[----:B---3--:R-:W-:-:S07]  /*0b10*/  DFMA R2, R2, R18, R16 ;  /* 0x000000120202722b */ /* 0x008fce0000000010 */
[----:B------:R2:W-:Y:S04]  /*0b20*/  STG.E.64 desc[UR8][R4.64], R2 ;  /* 0x0000000204007986 */ /* 0x0005e8000c101b08 */
.L_x_32:
[----:B------:R-:W-:Y:S05]  /*0b30*/  @!P1 EXIT ;  /* 0x000000000000994d */ /* 0x000fea0003800000 */
[----:B------:R-:W3:Y:S01]  /*0b40*/  LDC.64 R10, c[0x0][0x380] ;  /* 0x0000e000ff0a7b82 */ /* 0x000ee20000000a00 */
[----:B-12---:R-:W-:Y:S01]  /*0b50*/  IADD3 R13, PT, PT, R0, R7, RZ ;  /* 0x00000007000d7210 */ /* 0x006fe20007ffe0ff */
[----:B------:R-:W-:-:S06]  /*0b60*/  IMAD.MOV R0, RZ, RZ, -R6 ;  /* 0x000000ffff007224 */ /* 0x000fcc00078e0a06 */
[----:B------:R-:W1:Y:S01]  /*0b70*/  LDC.64 R8, c[0x0][0x388] ;  /* 0x0000e200ff087b82 */ /* 0x000e620000000a00 */
[----:B---3--:R-:W-:-:S04]  /*0b80*/  IMAD.WIDE.U32 R10, R7, 0x8, R10 ;  /* 0x00000008070a7825 */ /* 0x008fc800078e000a */
[----:B------:R-:W-:Y:S01]  /*0b90*/  IMAD.MOV.U32 R12, RZ, RZ, R10 ;  /* 0x000000ffff0c7224 */ /* 0x000fe200078e000a */
[----:B------:R-:W-:-:S07]  /*0ba0*/  MOV R15, R11 ;  /* 0x0000000b000f7202 */ /* 0x000fce0000000f00 */
.L_x_33:
[----:B-1----:R-:W-:Y:S01]  /*0bb0*/  IMAD.WIDE R6, R13, 0x8, R8 ;  /* 0x000000080d067825 */ /* 0x002fe200078e0208 */
[----:B------:R-:W-:-:S03]  /*0bc0*/  MOV R10, R12 ;  /* 0x0000000c000a7202 */ /* 0x000fc60000000f00 */
[----:B------:R-:W-:Y:S02]  /*0bd0*/  IMAD.MOV.U32 R11, RZ, RZ, R15 ;  /* 0x000000ffff0b7224 */ /* 0x000fe400078e000f */
[----:B------:R-:W0:Y:S04]  /*0be0*/  LDG.E.64 R6, desc[UR8][R6.64] ;  /* 0x0000000806067981 */ /* 0x000e28000c1e1b00 */
[----:B------:R-:W0:Y:S01]  /*0bf0*/  LDG.E.64 R10, desc[UR8][R10.64] ;  /* 0x000000080a0a7981 */ /* 0x000e22000c1e1b00 */
[----:B------:R-:W-:Y:S01]  /*0c00*/  IADD3 R0, PT, PT, R0, 0x1, RZ ;  /* 0x0000000100007810 */ /* 0x000fe20007ffe0ff */
[----:B------:R-:W-:Y:S01]  /*0c10*/  VIADD R13, R13, 0x1 ;  /* 0x000000010d0d7836 */ /* 0x000fe20000000000 */
[----:B------:R-:W-:Y:S02]  /*0c20*/  IADD3 R12, P1, PT, R12, 0x8, RZ ;  /* 0x000000080c0c7810 */ /* 0x000fe40007f3e0ff */
[----:B------:R-:W-:-:S02]  /*0c30*/  ISETP.NE.AND P0, PT, R0, RZ, PT ;  /* 0x000000ff0000720c */ /* 0x000fc40003f05270 */
[----:B------:R-:W-:Y:S01]  /*0c40*/  IADD3.X R15, PT, PT, RZ, R15, RZ, P1, !PT ;  /* 0x0000000fff0f7210 */ /* 0x000fe20000ffe4ff */
[----:B0-2---:R-:W-:-:S07]  /*0c50*/  DFMA R2, R6, R10, R2 ;  /* 0x0000000a0602722b */ /* 0x005fce0000000002 */
[----:B------:R2:W-:Y:S03]  /*0c60*/  STG.E.64 desc[UR8][R4.64], R2 ;  /* 0x0000000204007986 */ /* 0x0005e6000c101b08 */
[----:B------:R-:W-:Y:S05]  /*0c70*/  @P0 BRA `(.L_x_33) ;  /* 0xfffffffc00cc0947 */ /* 0x000fea000383ffff */
[----:B------:R-:W-:Y:S05]  /*0c80*/  EXIT ;  /* 0x000000000000794d */ /* 0x000fea0003800000 */
.L_x_34:
        /* <DEDUP_REMOVED lines=15> */
.L_x_49:


//--------------------- .text._Z19forwardHiddenKernelPdS_S_S_ii --------------------------
	.section	.text._Z19forwardHiddenKernelPdS_S_S_ii,"ax",@progbits
	.align	128
        .global         _Z19forwardHiddenKernelPdS_S_S_ii
        .type           _Z19forwardHiddenKernelPdS_S_S_ii,@function
        .size           _Z19forwardHiddenKernelPdS_S_S_ii,(.L_x_50 - _Z19forwardHiddenKernelPdS_S_S_ii)
        .other          _Z19forwardHiddenKernelPdS_S_S_ii,@"STO_CUDA_ENTRY STV_DEFAULT"
_Z19forwardHiddenKernelPdS_S_S_ii:
.text._Z19forwardHiddenKernelPdS_S_S_ii:
        /* <DEDUP_REMOVED lines=34> */
.L_x_36:
        /* <DEDUP_REMOVED lines=75> */
.L_x_35:
        /* <DEDUP_REMOVED lines=43> */
.L_x_37:
        /* <DEDUP_REMOVED lines=27> */
.L_x_38:
        /* <DEDUP_REMOVED lines=8> */
.L_x_39:
        /* <DEDUP_REMOVED lines=14> */
.L_x_40:
        /* <DEDUP_REMOVED lines=15> */
.L_x_50:


//--------------------- .text._Z10reluKernelPdi   --------------------------
	.section	.text._Z10reluKernelPdi,"ax",@progbits
	.align	128
        .global         _Z10reluKernelPdi
        .type           _Z10reluKernelPdi,@function
        .size           _Z10reluKernelPdi,(.L_x_51 - _Z10reluKernelPdi)
        .other          _Z10reluKernelPdi,@"STO_CUDA_ENTRY STV_DEFAULT"
_Z10reluKernelPdi:
.text._Z10reluKernelPdi:
        /* <DEDUP_REMOVED lines=10> */
[----:B0-----:R-:W-:-:S05]  /*00a0*/  IMAD.WIDE R2, R5, 0x8, R2 ;  /* 0x0000000805027825 */ /* 0x001fca00078e0202 */
[----:B-1----:R-:W2:Y:S01]  /*00b0*/  LDG.E.64 R4, desc[UR4][R2.64] ;  /* 0x0000000402047981 */ /* 0x002ea2000c1e1b00 */
[----:B------:R-:W-:Y:S01]  /*00c0*/  IMAD.MOV.U32 R0, RZ, RZ, RZ ;  /* 0x000000ffff007224 */ /* 0x000fe200078e00ff */
[----:B--2---:R-:W-:Y:S01]  /*00d0*/  DSETP.MAX.AND P0, P1, RZ, R4, PT ;  /* 0x00000004ff00722a */ /* 0x004fe2000390f000 */
[----:B------:R-:W-:-:S05]  /*00e0*/  MOV R7, R5 ;  /* 0x0000000500077202 */ /* 0x000fca0000000f00 */
[C---:B------:R-:W-:Y:S02]  /*00f0*/  FSEL R9, R0.reuse, R7, P0 ;  /* 0x0000000700097208 */ /* 0x040fe40000000000 */
[----:B------:R-:W-:-:S06]  /*0100*/  SEL R4, R0, R4, P0 ;  /* 0x0000000400047207 */ /* 0x000fcc0000000000 */
[----:B------:R-:W-:-:S05]  /*0110*/  @P1 LOP3.LUT R9, R7, 0x80000, RZ, 0xfc, !PT ;  /* 0x0008000007091812 */ /* 0x000fca00078efcff */
[----:B------:R-:W-:-:S05]  /*0120*/  IMAD.MOV.U32 R5, RZ, RZ, R9 ;  /* 0x000000ffff057224 */ /* 0x000fca00078e0009 */
[----:B------:R-:W-:Y:S01]  /*0130*/  STG.E.64 desc[UR4][R2.64], R4 ;  /* 0x0000000402007986 */ /* 0x000fe2000c101b04 */
[----:B------:R-:W-:Y:S05]  /*0140*/  EXIT ;  /* 0x000000000000794d */ /* 0x000fea0003800000 */
.L_x_41:
        /* <DEDUP_REMOVED lines=11> */
.L_x_51:


//--------------------- .nv.shared.reserved.0     --------------------------
	.section	.nv.shared.reserved.0,"aw",@nobits
	.weak		__nv_reservedSMEM_offset_0_alias
	.size		__nv_reservedSMEM_offset_0_alias, 0, 64
	.other		__nv_reservedSMEM_offset_0_alias,@"STO_CUDA_RESERVED_SHARED STV_DEFAULT"
__nv_reservedSMEM_offset_0_alias:
	.zero		0
	.zero		64


//--------------------- .nv.constant0._Z18updateBiasesKernelPdS_di --------------------------
	.section	.nv.constant0._Z18updateBiasesKernelPdS_di,"a",@progbits
	.sectionflags	@""
	.align	4
.nv.constant0._Z18updateBiasesKernelPdS_di:
	.zero		924


//--------------------- .nv.constant0._Z25updateHiddenWeightsKernelPdS_S_dii --------------------------
	.section	.nv.constant0._Z25updateHiddenWeightsKernelPdS_S_dii,"a",@progbits
	.sectionflags	@""
	.align	4
.nv.constant0._Z25updateHiddenWeightsKernelPdS_S_dii:
	.zero		936


//--------------------- .nv.constant0._Z25updateOutputWeightsKernelPdS_S_dii --------------------------
	.section	.nv.constant0._Z25updateOutputWeightsKernelPdS_S_dii,"a",@progbits
	.sectionflags	@""
	.align	4
.nv.constant0._Z25updateOutputWeightsKernelPdS_S_dii:
	.zero		936


//--------------------- .nv.constant0._Z20hiddenGradientKernelPdS_S_S_ii --------------------------
	.section	.nv.constant0._Z20hiddenGradientKernelPdS_S_S_ii,"a",@progbits
	.sectionflags	@""
	.align	4
.nv.constant0._Z20hiddenGradientKernelPdS_S_S_ii:
	.zero		936


//--------------------- .nv.constant0._Z20outputGradientKernelPdS_S_i --------------------------
	.section	.nv.constant0._Z20outputGradientKernelPdS_S_i,"a",@progbits
	.sectionflags	@""
	.align	4
.nv.constant0._Z20outputGradientKernelPdS_S_i:
	.zero		924


//--------------------- .nv.constant0._Z13softmaxKernelPdi --------------------------
	.section	.nv.constant0._Z13softmaxKernelPdi,"a",@progbits
	.sectionflags	@""
	.align	4
.nv.constant0._Z13softmaxKernelPdi:
	.zero		908


//--------------------- .nv.constant0._Z19forwardOutputKernelPdS_S_S_ii --------------------------
	.section	.nv.constant0._Z19forwardOutputKernelPdS_S_S_ii,"a",@progbits
	.sectionflags	@""
	.align	4
.nv.constant0._Z19forwardOutputKernelPdS_S_S_ii:
	.zero		936


//--------------------- .nv.constant0._Z19forwardHiddenKernelPdS_S_S_ii --------------------------
	.section	.nv.constant0._Z19forwardHiddenKernelPdS_S_S_ii,"a",@progbits
	.sectionflags	@""
	.align	4
.nv.constant0._Z19forwardHiddenKernelPdS_S_S_ii:
	.zero		936


//--------------------- .nv.constant0._Z10reluKernelPdi --------------------------
	.section	.nv.constant0._Z10reluKernelPdi,"a",@progbits
	.sectionflags	@""
	.align	4
.nv.constant0._Z10reluKernelPdi:
	.zero		908


//--------------------- SYMBOLS --------------------------

	.type		.nv.reservedSmem.offset0,@object
	.size		.nv.reservedSmem.offset0,0x4
